	.target	sm_90a

	.elftype	@"ET_EXEC"


//--------------------- .note.nv.tkinfo           --------------------------
	.section	.note.nv.tkinfo,"",@"SHT_NOTE"
	.sectionflags	@"SHF_NOTE_NV_TKINFO"
	.tkinfo
        /*0018*/ 	.word	0x00000002
        /*0030*/ 	.string	""
        /*0030*/ 	.string	"ptxas"
        /*0030*/ 	.string	"Cuda compilation tools, release 13.0, V13.0.88"
        /*0030*/ 	.string	"Build cuda_13.0.r13.0/compiler.36424714_0"
        /*0030*/ 	.string	"-arch sm_90a -m 64 "



//--------------------- .note.nv.cuinfo           --------------------------
	.section	.note.nv.cuinfo,"",@"SHT_NOTE"
	.sectionflags	@"SHF_NOTE_NV_CUINFO"
        /*0018*/ 	.short	0x0002
        /*001a*/ 	.short	0x005a
        /*001c*/ 	.short	0x0082
	.zero		2


//--------------------- .nv.info                  --------------------------
	.section	.nv.info,"",@"SHT_CUDA_INFO"
	.align	4


	//----- nvinfo : EIATTR_REGCOUNT
	.align		4
        /*0000*/ 	.byte	0x04, 0x2f
        /*0002*/ 	.short	(.L_15 - .L_14)
	.align		4
.L_14:
        /*0004*/ 	.word	index@(_ZN7cutlass13device_kernelINS_4gemm6kernel13GemmUniversalIN4cute5tupleIJiiiiEEENS1_10collective13CollectiveMmaINS1_34MainloopSm90TmaGmmaWarpSpecializedILi4ENS5_IJNS4_1CILi1EEESB_SB_EEENS1_35KernelTmaWarpSpecializedCooperativeEEENS5_IJNSA_ILi128EEESF_NSA_ILi64EEEEEENS_6half_tENS5_IJSB_llEEESI_SJ_NS4_8TiledMMAINS4_8MMA_AtomIJNS4_4SM904GMMA26MMA_64x128x16_F32F16F16_SSILNSN_5MajorE1ELSP_1ELNSN_7ScaleInE1ELSQ_1EEEEEENS4_6LayoutINS5_IJNSA_ILi2EEESB_SB_EEENS5_IJSB_NSA_ILi0EEESW_EEEEENS5_IJNS4_10UnderscoreESZ_SZ_EEEEENS4_13SM90_TMA_LOADENS4_14ComposedLayoutINS4_7SwizzleILi3ELi4ELi3EEENS4_18smem_ptr_flag_bitsILi16EEENST_INS5_IJSG_NSA_ILi8EEEEEENS5_IJSB_SG_EEEEEEEvNS4_8identityES12_S1C_vS1D_EENS_8epilogue10collective6detail29Sm90TmaWarpSpecializedAdapterINS1G_15DefaultEpilogueISI_NS5_IJlSB_lEEES1K_NS1F_6thread17LinearCombinationISI_Li1EffLNS1L_9ScaleType4KindE0ELNS_15FloatRoundStyleE2ESI_EENS1_15EpilogueDefaultEEEEEvvEEEEvNT_6ParamsE)
        /*0008*/ 	.word	0x000000a8


	//----- nvinfo : EIATTR_FRAME_SIZE
	.align		4
.L_15:
        /*000c*/ 	.byte	0x04, 0x11
        /*000e*/ 	.short	(.L_17 - .L_16)
	.align		4
.L_16:
        /*0010*/ 	.word	index@(_ZN7cutlass13device_kernelINS_4gemm6kernel13GemmUniversalIN4cute5tupleIJiiiiEEENS1_10collective13CollectiveMmaINS1_34MainloopSm90TmaGmmaWarpSpecializedILi4ENS5_IJNS4_1CILi1EEESB_SB_EEENS1_35KernelTmaWarpSpecializedCooperativeEEENS5_IJNSA_ILi128EEESF_NSA_ILi64EEEEEENS_6half_tENS5_IJSB_llEEESI_SJ_NS4_8TiledMMAINS4_8MMA_AtomIJNS4_4SM904GMMA26MMA_64x128x16_F32F16F16_SSILNSN_5MajorE1ELSP_1ELNSN_7ScaleInE1ELSQ_1EEEEEENS4_6LayoutINS5_IJNSA_ILi2EEESB_SB_EEENS5_IJSB_NSA_ILi0EEESW_EEEEENS5_IJNS4_10UnderscoreESZ_SZ_EEEEENS4_13SM90_TMA_LOADENS4_14ComposedLayoutINS4_7SwizzleILi3ELi4ELi3EEENS4_18smem_ptr_flag_bitsILi16EEENST_INS5_IJSG_NSA_ILi8EEEEEENS5_IJSB_SG_EEEEEEEvNS4_8identityES12_S1C_vS1D_EENS_8epilogue10collective6detail29Sm90TmaWarpSpecializedAdapterINS1G_15DefaultEpilogueISI_NS5_IJlSB_lEEES1K_NS1F_6thread17LinearCombinationISI_Li1EffLNS1L_9ScaleType4KindE0ELNS_15FloatRoundStyleE2ESI_EENS1_15EpilogueDefaultEEEEEvvEEEEvNT_6ParamsE)
        /*0014*/ 	.word	0x00000000


	//----- nvinfo : EIATTR_MIN_STACK_SIZE
	.align		4
.L_17:
        /*0018*/ 	.byte	0x04, 0x12
        /*001a*/ 	.short	(.L_19 - .L_18)
	.align		4
.L_18:
        /*001c*/ 	.word	index@(_ZN7cutlass13device_kernelINS_4gemm6kernel13GemmUniversalIN4cute5tupleIJiiiiEEENS1_10collective13CollectiveMmaINS1_34MainloopSm90TmaGmmaWarpSpecializedILi4ENS5_IJNS4_1CILi1EEESB_SB_EEENS1_35KernelTmaWarpSpecializedCooperativeEEENS5_IJNSA_ILi128EEESF_NSA_ILi64EEEEEENS_6half_tENS5_IJSB_llEEESI_SJ_NS4_8TiledMMAINS4_8MMA_AtomIJNS4_4SM904GMMA26MMA_64x128x16_F32F16F16_SSILNSN_5MajorE1ELSP_1ELNSN_7ScaleInE1ELSQ_1EEEEEENS4_6LayoutINS5_IJNSA_ILi2EEESB_SB_EEENS5_IJSB_NSA_ILi0EEESW_EEEEENS5_IJNS4_10UnderscoreESZ_SZ_EEEEENS4_13SM90_TMA_LOADENS4_14ComposedLayoutINS4_7SwizzleILi3ELi4ELi3EEENS4_18smem_ptr_flag_bitsILi16EEENST_INS5_IJSG_NSA_ILi8EEEEEENS5_IJSB_SG_EEEEEEEvNS4_8identityES12_S1C_vS1D_EENS_8epilogue10collective6detail29Sm90TmaWarpSpecializedAdapterINS1G_15DefaultEpilogueISI_NS5_IJlSB_lEEES1K_NS1F_6thread17LinearCombinationISI_Li1EffLNS1L_9ScaleType4KindE0ELNS_15FloatRoundStyleE2ESI_EENS1_15EpilogueDefaultEEEEEvvEEEEvNT_6ParamsE)
        /*0020*/ 	.word	0x00000000
.L_19:


//--------------------- .nv.compat                --------------------------
	.section	.nv.compat,"",@"SHT_CUDA_COMPAT_INFO"
	.align	4
        /*0000*/ 	.byte	0x02, 0x09, 0x01, 0x00, 0x02, 0x02, 0x04, 0x00, 0x02, 0x05, 0x05, 0x00, 0x03, 0x07, 0x01, 0x01
        /*0010*/ 	.byte	0x02, 0x03, 0x01, 0x00, 0x02, 0x06, 0x01, 0x00, 0x04, 0x0b, 0x08, 0x00, 0x00, 0x00, 0x00, 0x00
        /*0020*/ 	.byte	0x00, 0x00, 0x00, 0x00


//--------------------- .nv.info._ZN7cutlass13device_kernelINS_4gemm6kernel13GemmUniversalIN4cute5tupleIJiiiiEEENS1_10collective13CollectiveMmaINS1_34MainloopSm90TmaGmmaWarpSpecializedILi4ENS5_IJNS4_1CILi1EEESB_SB_EEENS1_35KernelTmaWarpSpecializedCooperativeEEENS5_IJNSA_ILi128EEESF_NSA_ILi64EEEEEENS_6half_tENS5_IJSB_llEEESI_SJ_NS4_8TiledMMAINS4_8MMA_AtomIJNS4_4SM904GMMA26MMA_64x128x16_F32F16F16_SSILNSN_5MajorE1ELSP_1ELNSN_7ScaleInE1ELSQ_1EEEEEENS4_6LayoutINS5_IJNSA_ILi2EEESB_SB_EEENS5_IJSB_NSA_ILi0EEESW_EEEEENS5_IJNS4_10UnderscoreESZ_SZ_EEEEENS4_13SM90_TMA_LOADENS4_14ComposedLayoutINS4_7SwizzleILi3ELi4ELi3EEENS4_18smem_ptr_flag_bitsILi16EEENST_INS5_IJSG_NSA_ILi8EEEEEENS5_IJSB_SG_EEEEEEEvNS4_8identityES12_S1C_vS1D_EENS_8epilogue10collective6detail29Sm90TmaWarpSpecializedAdapterINS1G_15DefaultEpilogueISI_NS5_IJlSB_lEEES1K_NS1F_6thread17LinearCombinationISI_Li1EffLNS1L_9ScaleType4KindE0ELNS_15FloatRoundStyleE2ESI_EENS1_15EpilogueDefaultEEEEEvvEEEEvNT_6ParamsE --------------------------
	.section	.nv.info._ZN7cutlass13device_kernelINS_4gemm6kernel13GemmUniversalIN4cute5tupleIJiiiiEEENS1_10collective13CollectiveMmaINS1_34MainloopSm90TmaGmmaWarpSpecializedILi4ENS5_IJNS4_1CILi1EEESB_SB_EEENS1_35KernelTmaWarpSpecializedCooperativeEEENS5_IJNSA_ILi128EEESF_NSA_ILi64EEEEEENS_6half_tENS5_IJSB_llEEESI_SJ_NS4_8TiledMMAINS4_8MMA_AtomIJNS4_4SM904GMMA26MMA_64x128x16_F32F16F16_SSILNSN_5MajorE1ELSP_1ELNSN_7ScaleInE1ELSQ_1EEEEEENS4_6LayoutINS5_IJNSA_ILi2EEESB_SB_EEENS5_IJSB_NSA_ILi0EEESW_EEEEENS5_IJNS4_10UnderscoreESZ_SZ_EEEEENS4_13SM90_TMA_LOADENS4_14ComposedLayoutINS4_7SwizzleILi3ELi4ELi3EEENS4_18smem_ptr_flag_bitsILi16EEENST_INS5_IJSG_NSA_ILi8EEEEEENS5_IJSB_SG_EEEEEEEvNS4_8identityES12_S1C_vS1D_EENS_8epilogue10collective6detail29Sm90TmaWarpSpecializedAdapterINS1G_15DefaultEpilogueISI_NS5_IJlSB_lEEES1K_NS1F_6thread17LinearCombinationISI_Li1EffLNS1L_9ScaleType4KindE0ELNS_15FloatRoundStyleE2ESI_EENS1_15EpilogueDefaultEEEEEvvEEEEvNT_6ParamsE,"",@"SHT_CUDA_INFO"
	.sectionflags	@""
	.align	4


	//----- nvinfo : EIATTR_CUDA_API_VERSION
	.align		4
        /*0000*/ 	.byte	0x04, 0x37
        /*0002*/ 	.short	(.L_21 - .L_20)
.L_20:
        /*0004*/ 	.word	0x00000082


	//----- nvinfo : EIATTR_KPARAM_INFO
	.align		4
.L_21:
        /*0008*/ 	.byte	0x04, 0x17
        /*000a*/ 	.short	(.L_23 - .L_22)
.L_22:
        /*000c*/ 	.word	0x00000000
        /*0010*/ 	.short	0x0000
        /*0012*/ 	.short	0x0070
        /*0014*/ 	.byte	0x00, 0xf0, 0x01, 0x10


	//----- nvinfo : EIATTR_SPARSE_MMA_MASK
	.align		4
.L_23:
        /*0018*/ 	.byte	0x03, 0x50
        /*001a*/ 	.short	0x0000


	//----- nvinfo : EIATTR_MAXREG_COUNT
	.align		4
        /*001c*/ 	.byte	0x03, 0x1b
        /*001e*/ 	.short	0x00a8


	//----- nvinfo : EIATTR_NUM_BARRIERS
	.align		4
        /*0020*/ 	.byte	0x02, 0x4c
        /*0022*/ 	.byte	0x01
	.zero		1


	//----- nvinfo : EIATTR_EXTERNS
	.align		4
        /*0024*/ 	.byte	0x04, 0x0f
        /*0026*/ 	.short	(.L_25 - .L_24)


	//   ....[0]....
	.align		4
.L_24:
        /*0028*/ 	.word	index@(__assertfail)


	//----- nvinfo : EIATTR_MERCURY_ISA_VERSION
	.align		4
.L_25:
        /*002c*/ 	.byte	0x03, 0x5f
        /*002e*/ 	.short	0x0101


	//----- nvinfo : EIATTR_INT_WARP_WIDE_INSTR_OFFSETS
	.align		4
        /*0030*/ 	.byte	0x04, 0x31
        /*0032*/ 	.short	(.L_27 - .L_26)


	//   ....[0]....
.L_26:
        /*0034*/ 	.word	0x000003b0


	//   ....[1]....
        /*0038*/ 	.word	0x000003c0


	//   ....[2]....
        /*003c*/ 	.word	0x000004e0


	//----- nvinfo : EIATTR_COOP_GROUP_MASK_REGIDS
	.align		4
.L_27:
        /*0040*/ 	.byte	0x04, 0x29
        /*0042*/ 	.short	(.L_29 - .L_28)


	//   ....[0]....
.L_28:
        /*0044*/ 	.word	0xffffffff


	//   ....[1]....
        /*0048*/ 	.word	0xffffffff


	//   ....[2]....
        /*004c*/ 	.word	0xffffffff


	//   ....[3]....
        /*0050*/ 	.word	0xffffffff


	//   ....[4]....
        /*0054*/ 	.word	0xffffffff


	//----- nvinfo : EIATTR_COOP_GROUP_INSTR_OFFSETS
	.align		4
.L_29:
        /*0058*/ 	.byte	0x04, 0x28
        /*005a*/ 	.short	(.L_31 - .L_30)


	//   ....[0]....
.L_30:
        /*005c*/ 	.word	0x00000060


	//   ....[1]....
        /*0060*/ 	.word	0x00000070


	//   ....[2]....
        /*0064*/ 	.word	0x00000130


	//   ....[3]....
        /*0068*/ 	.word	0x000002c0


	//   ....[4]....
        /*006c*/ 	.word	0x000011c0


	//----- nvinfo : EIATTR_REG_RECONFIG
	.align		4
.L_31:
        /*0070*/ 	.byte	0x01, 0x54
	.zero		2


	//----- nvinfo : EIATTR_SYSCALL_OFFSETS
	.align		4
        /*0074*/ 	.byte	0x04, 0x46
        /*0076*/ 	.short	(.L_33 - .L_32)


	//   ....[0]....
.L_32:
        /*0078*/ 	.word	0x000013a0


	//----- nvinfo : EIATTR_MBARRIER_INSTR_OFFSETS
	.align		4
.L_33:
        /*007c*/ 	.byte	0x04, 0x39
        /*007e*/ 	.short	(.L_35 - .L_34)


	//   ....[0]....
.L_34:
        /*0080*/ 	.word	0x00000230
        /*0084*/ 	.word	0x000000ff
        /*0088*/ 	.word	0x00000000
        /*008c*/ 	.short	0x0100
        /*008e*/ 	.byte	0x08
	.zero		1


	//   ....[1]....
        /*0090*/ 	.word	0x00000240
        /*0094*/ 	.word	0x000000ff
        /*0098*/ 	.word	0x00000020
        /*009c*/ 	.short	0x0100
        /*009e*/ 	.byte	0x08
	.zero		1


	//   ....[2]....
        /*00a0*/ 	.word	0x00000250
        /*00a4*/ 	.word	0x000000ff
        /*00a8*/ 	.word	0x00000008
        /*00ac*/ 	.short	0x0100
        /*00ae*/ 	.byte	0x08
	.zero		1


	//   ....[3]....
        /*00b0*/ 	.word	0x00000260
        /*00b4*/ 	.word	0x000000ff
        /*00b8*/ 	.word	0x00000028
        /*00bc*/ 	.short	0x0100
        /*00be*/ 	.byte	0x08
	.zero		1


	//   ....[4]....
        /*00c0*/ 	.word	0x00000270
        /*00c4*/ 	.word	0x000000ff
        /*00c8*/ 	.word	0x00000010
        /*00cc*/ 	.short	0x0100
        /*00ce*/ 	.byte	0x08
	.zero		1


	//   ....[5]....
        /*00d0*/ 	.word	0x00000280
        /*00d4*/ 	.word	0x000000ff
        /*00d8*/ 	.word	0x00000030
        /*00dc*/ 	.short	0x0100
        /*00de*/ 	.byte	0x08
	.zero		1


	//   ....[6]....
        /*00e0*/ 	.word	0x00000290
        /*00e4*/ 	.word	0x000000ff
        /*00e8*/ 	.word	0x00000018
        /*00ec*/ 	.short	0x0100
        /*00ee*/ 	.byte	0x08
	.zero		1


	//   ....[7]....
        /*00f0*/ 	.word	0x000002a0
        /*00f4*/ 	.word	0x000000ff
        /*00f8*/ 	.word	0x00000038
        /*00fc*/ 	.short	0x0100
        /*00fe*/ 	.byte	0x08
	.zero		1


	//   ....[8]....
        /*0100*/ 	.word	0x00000560
        /*0104*/ 	.word	0x000000ff
        /*0108*/ 	.word	0x00000050
        /*010c*/ 	.short	0x0100
        /*010e*/ 	.byte	0x08
	.zero		1


	//   ....[9]....
        /*0110*/ 	.word	0x000005c0
        /*0114*/ 	.word	0x000000ff
        /*0118*/ 	.word	0x00000058
        /*011c*/ 	.short	0x0100
        /*011e*/ 	.byte	0x08
	.zero		1


	//   ....[10]....
        /*0120*/ 	.word	0x00001420
        /*0124*/ 	.word	0x00000003
        /*0128*/ 	.word	0x00000000
        /*012c*/ 	.short	0x010a
        /*012e*/ 	.byte	0x3f
	.zero		1


	//   ....[11]....
        /*0130*/ 	.word	0x00001480
        /*0134*/ 	.word	0x00000003
        /*0138*/ 	.word	0x00000000
        /*013c*/ 	.short	0x010a
        /*013e*/ 	.byte	0x3f
	.zero		1


	//   ....[12]....
        /*0140*/ 	.word	0x000017d0
        /*0144*/ 	.word	0x000000ff
        /*0148*/ 	.word	0x00000000
        /*014c*/ 	.short	0x010a
        /*014e*/ 	.byte	0x07
	.zero		1


	//   ....[13]....
        /*0150*/ 	.word	0x00001810
        /*0154*/ 	.word	0x000000ff
        /*0158*/ 	.word	0x00000000
        /*015c*/ 	.short	0x010a
        /*015e*/ 	.byte	0x07
	.zero		1


	//   ....[14]....
        /*0160*/ 	.word	0x00001a70
        /*0164*/ 	.word	0x000000ff
        /*0168*/ 	.word	0x00000000
        /*016c*/ 	.short	0x0101
        /*016e*/ 	.byte	0x07
	.zero		1


	//   ....[15]....
        /*0170*/ 	.word	0x00001c30
        /*0174*/ 	.word	0x000000ff
        /*0178*/ 	.word	0x00000000
        /*017c*/ 	.short	0x0101
        /*017e*/ 	.byte	0x04
	.zero		1


	//   ....[16]....
        /*0180*/ 	.word	0x00006e10
        /*0184*/ 	.word	0x0000000e
        /*0188*/ 	.word	0x00000020
        /*018c*/ 	.short	0x010a
        /*018e*/ 	.byte	0x3f
	.zero		1


	//   ....[17]....
        /*0190*/ 	.word	0x00007240
        /*0194*/ 	.word	0x00000005
        /*0198*/ 	.word	0x00000058
        /*019c*/ 	.short	0x0101
        /*019e*/ 	.byte	0x3f
	.zero		1


	//   ....[18]....
        /*01a0*/ 	.word	0x00007950
        /*01a4*/ 	.word	0x00000007
        /*01a8*/ 	.word	0x00000000
        /*01ac*/ 	.short	0x010a
        /*01ae*/ 	.byte	0x3f
	.zero		1


	//   ....[19]....
        /*01b0*/ 	.word	0x000079d0
        /*01b4*/ 	.word	0x00000008
        /*01b8*/ 	.word	0x00000000
        /*01bc*/ 	.short	0x010a
        /*01be*/ 	.byte	0x3f
	.zero		1


	//   ....[20]....
        /*01c0*/ 	.word	0x00007a60
        /*01c4*/ 	.word	0x0000000b
        /*01c8*/ 	.word	0x00000000
        /*01cc*/ 	.short	0x010a
        /*01ce*/ 	.byte	0x3f
	.zero		1


	//   ....[21]....
        /*01d0*/ 	.word	0x00007af0
        /*01d4*/ 	.word	0x00000003
        /*01d8*/ 	.word	0x00000000
        /*01dc*/ 	.short	0x010a
        /*01de*/ 	.byte	0x3f
	.zero		1


	//   ....[22]....
        /*01e0*/ 	.word	0x00007b50
        /*01e4*/ 	.word	0x00000003
        /*01e8*/ 	.word	0x00000000
        /*01ec*/ 	.short	0x010a
        /*01ee*/ 	.byte	0x3f
	.zero		1


	//   ....[23]....
        /*01f0*/ 	.word	0x00007bb0
        /*01f4*/ 	.word	0x00000004
        /*01f8*/ 	.word	0x00000000
        /*01fc*/ 	.short	0x010a
        /*01fe*/ 	.byte	0x3f
	.zero		1


	//   ....[24]....
        /*0200*/ 	.word	0x00007c80
        /*0204*/ 	.word	0x0000000e
        /*0208*/ 	.word	0x00000020
        /*020c*/ 	.short	0x010a
        /*020e*/ 	.byte	0x3f
	.zero		1


	//   ....[25]....
        /*0210*/ 	.word	0x00007d50
        /*0214*/ 	.word	0x00000007
        /*0218*/ 	.word	0x00000000
        /*021c*/ 	.short	0x010a
        /*021e*/ 	.byte	0x3f
	.zero		1


	//   ....[26]....
        /*0220*/ 	.word	0x00007da0
        /*0224*/ 	.word	0x00000008
        /*0228*/ 	.word	0x00000000
        /*022c*/ 	.short	0x010a
        /*022e*/ 	.byte	0x3f
	.zero		1


	//   ....[27]....
        /*0230*/ 	.word	0x00007df0
        /*0234*/ 	.word	0x0000000b
        /*0238*/ 	.word	0x00000000
        /*023c*/ 	.short	0x010a
        /*023e*/ 	.byte	0x3f
	.zero		1


	//----- nvinfo : EIATTR_NUM_MBARRIERS
	.align		4
.L_35:
        /*0240*/ 	.byte	0x03, 0x38
        /*0242*/ 	.short	0x000a


	//----- nvinfo : EIATTR_EXIT_INSTR_OFFSETS
	.align		4
        /*0244*/ 	.byte	0x04, 0x1c
        /*0246*/ 	.short	(.L_37 - .L_36)


	//   ....[0]....
.L_36:
        /*0248*/ 	.word	0x00000660


	//   ....[1]....
        /*024c*/ 	.word	0x00000f20


	//   ....[2]....
        /*0250*/ 	.word	0x000064c0


	//   ....[3]....
        /*0254*/ 	.word	0x00006af0


	//   ....[4]....
        /*0258*/ 	.word	0x00007b40


	//----- nvinfo : EIATTR_MAX_THREADS
	.align		4
.L_37:
        /*025c*/ 	.byte	0x04, 0x05
        /*025e*/ 	.short	(.L_39 - .L_38)
.L_38:
        /*0260*/ 	.word	0x00000180
        /*0264*/ 	.word	0x00000001
        /*0268*/ 	.word	0x00000001


	//----- nvinfo : EIATTR_CRS_STACK_SIZE
	.align		4
.L_39:
        /*026c*/ 	.byte	0x04, 0x1e
        /*026e*/ 	.short	(.L_41 - .L_40)
.L_40:
        /*0270*/ 	.word	0x00000000


	//----- nvinfo : EIATTR_CBANK_PARAM_SIZE
	.align		4
.L_41:
        /*0274*/ 	.byte	0x03, 0x19
        /*0276*/ 	.short	0x0470


	//----- nvinfo : EIATTR_PARAM_CBANK
	.align		4
        /*0278*/ 	.byte	0x04, 0x0a
        /*027a*/ 	.short	(.L_43 - .L_42)
	.align		4
.L_42:
        /*027c*/ 	.word	index@(.nv.constant0._ZN7cutlass13device_kernelINS_4gemm6kernel13GemmUniversalIN4cute5tupleIJiiiiEEENS1_10collective13CollectiveMmaINS1_34MainloopSm90TmaGmmaWarpSpecializedILi4ENS5_IJNS4_1CILi1EEESB_SB_EEENS1_35KernelTmaWarpSpecializedCooperativeEEENS5_IJNSA_ILi128EEESF_NSA_ILi64EEEEEENS_6half_tENS5_IJSB_llEEESI_SJ_NS4_8TiledMMAINS4_8MMA_AtomIJNS4_4SM904GMMA26MMA_64x128x16_F32F16F16_SSILNSN_5MajorE1ELSP_1ELNSN_7ScaleInE1ELSQ_1EEEEEENS4_6LayoutINS5_IJNSA_ILi2EEESB_SB_EEENS5_IJSB_NSA_ILi0EEESW_EEEEENS5_IJNS4_10UnderscoreESZ_SZ_EEEEENS4_13SM90_TMA_LOADENS4_14ComposedLayoutINS4_7SwizzleILi3ELi4ELi3EEENS4_18smem_ptr_flag_bitsILi16EEENST_INS5_IJSG_NSA_ILi8EEEEEENS5_IJSB_SG_EEEEEEEvNS4_8identityES12_S1C_vS1D_EENS_8epilogue10collective6detail29Sm90TmaWarpSpecializedAdapterINS1G_15DefaultEpilogueISI_NS5_IJlSB_lEEES1K_NS1F_6thread17LinearCombinationISI_Li1EffLNS1L_9ScaleType4KindE0ELNS_15FloatRoundStyleE2ESI_EENS1_15EpilogueDefaultEEEEEvvEEEEvNT_6ParamsE)
        /*0280*/ 	.short	0x0210
        /*0282*/ 	.short	0x0470


	//----- nvinfo : EIATTR_SW_WAR
	.align		4
.L_43:
        /*0284*/ 	.byte	0x04, 0x36
        /*0286*/ 	.short	(.L_45 - .L_44)
.L_44:
        /*0288*/ 	.word	0x00000008
.L_45:


//--------------------- .nv.callgraph             --------------------------
	.section	.nv.callgraph,"",@"SHT_CUDA_CALLGRAPH"
	.align	4
	.sectionentsize	8
	.align		4
        /*0000*/ 	.word	0x00000000
	.align		4
        /*0004*/ 	.word	0xffffffff
	.align		4
        /*0008*/ 	.word	index@(_ZN7cutlass13device_kernelINS_4gemm6kernel13GemmUniversalIN4cute5tupleIJiiiiEEENS1_10collective13CollectiveMmaINS1_34MainloopSm90TmaGmmaWarpSpecializedILi4ENS5_IJNS4_1CILi1EEESB_SB_EEENS1_35KernelTmaWarpSpecializedCooperativeEEENS5_IJNSA_ILi128EEESF_NSA_ILi64EEEEEENS_6half_tENS5_IJSB_llEEESI_SJ_NS4_8TiledMMAINS4_8MMA_AtomIJNS4_4SM904GMMA26MMA_64x128x16_F32F16F16_SSILNSN_5MajorE1ELSP_1ELNSN_7ScaleInE1ELSQ_1EEEEEENS4_6LayoutINS5_IJNSA_ILi2EEESB_SB_EEENS5_IJSB_NSA_ILi0EEESW_EEEEENS5_IJNS4_10UnderscoreESZ_SZ_EEEEENS4_13SM90_TMA_LOADENS4_14ComposedLayoutINS4_7SwizzleILi3ELi4ELi3EEENS4_18smem_ptr_flag_bitsILi16EEENST_INS5_IJSG_NSA_ILi8EEEEEENS5_IJSB_SG_EEEEEEEvNS4_8identityES12_S1C_vS1D_EENS_8epilogue10collective6detail29Sm90TmaWarpSpecializedAdapterINS1G_15DefaultEpilogueISI_NS5_IJlSB_lEEES1K_NS1F_6thread17LinearCombinationISI_Li1EffLNS1L_9ScaleType4KindE0ELNS_15FloatRoundStyleE2ESI_EENS1_15EpilogueDefaultEEEEEvvEEEEvNT_6ParamsE)
	.align		4
        /*000c*/ 	.word	index@(__assertfail)
	.align		4
        /*0010*/ 	.word	0x00000000
	.align		4
        /*0014*/ 	.word	0xfffffffe
	.align		4
        /*0018*/ 	.word	0x00000000
	.align		4
        /*001c*/ 	.word	0xfffffffd
	.align		4
        /*0020*/ 	.word	0x00000000
	.align		4
        /*0024*/ 	.word	0xfffffffc


//--------------------- .nv.constant4             --------------------------
	.section	.nv.constant4,"a",@progbits
	.align	8
	.align		8
.nv.constant4:
        /*0000*/ 	.dword	__assertfail
	.align		8
        /*0008*/ 	.dword	__unnamed_1
	.align		8
        /*0010*/ 	.dword	_ZN40_INTERNAL_dc3c70e7_4_k_cu_df206c66_296594cuda3std3__45__cpo5beginE
	.align		8
        /*0018*/ 	.dword	_ZN40_INTERNAL_dc3c70e7_4_k_cu_df206c66_296594cuda3std3__45__cpo3endE
	.align		8
        /*0020*/ 	.dword	_ZN40_INTERNAL_dc3c70e7_4_k_cu_df206c66_296594cuda3std3__45__cpo6cbeginE
	.align		8
        /*0028*/ 	.dword	_ZN40_INTERNAL_dc3c70e7_4_k_cu_df206c66_296594cuda3std3__45__cpo4cendE
	.align		8
        /*0030*/ 	.dword	_ZN40_INTERNAL_dc3c70e7_4_k_cu_df206c66_296594cuda3std3__442_GLOBAL__N__dc3c70e7_4_k_cu_df206c66_296596ignoreE
	.align		8
        /*0038*/ 	.dword	_ZN40_INTERNAL_dc3c70e7_4_k_cu_df206c66_296594cuda3std3__419piecewise_constructE
	.align		8
        /*0040*/ 	.dword	_ZN40_INTERNAL_dc3c70e7_4_k_cu_df206c66_296594cuda3std3__48in_placeE
	.align		8
        /*0048*/ 	.dword	_ZN40_INTERNAL_dc3c70e7_4_k_cu_df206c66_296594cuda3std6ranges3__45__cpo4swapE
	.align		8
        /*0050*/ 	.dword	_ZN40_INTERNAL_dc3c70e7_4_k_cu_df206c66_296594cuda3std6ranges3__45__cpo9iter_moveE
	.align		8
        /*0058*/ 	.dword	_ZN40_INTERNAL_dc3c70e7_4_k_cu_df206c66_296594cute7productE
	.align		8
        /*0060*/ 	.dword	_ZN40_INTERNAL_dc3c70e7_4_k_cu_df206c66_296594cute1_E
	.align		8
        /*0068*/ 	.dword	$str$22
	.align		8
        /*0070*/ 	.dword	$str$23


//--------------------- .text._ZN7cutlass13device_kernelINS_4gemm6kernel13GemmUniversalIN4cute5tupleIJiiiiEEENS1_10collective13CollectiveMmaINS1_34MainloopSm90TmaGmmaWarpSpecializedILi4ENS5_IJNS4_1CILi1EEESB_SB_EEENS1_35KernelTmaWarpSpecializedCooperativeEEENS5_IJNSA_ILi128EEESF_NSA_ILi64EEEEEENS_6half_tENS5_IJSB_llEEESI_SJ_NS4_8TiledMMAINS4_8MMA_AtomIJNS4_4SM904GMMA26MMA_64x128x16_F32F16F16_SSILNSN_5MajorE1ELSP_1ELNSN_7ScaleInE1ELSQ_1EEEEEENS4_6LayoutINS5_IJNSA_ILi2EEESB_SB_EEENS5_IJSB_NSA_ILi0EEESW_EEEEENS5_IJNS4_10UnderscoreESZ_SZ_EEEEENS4_13SM90_TMA_LOADENS4_14ComposedLayoutINS4_7SwizzleILi3ELi4ELi3EEENS4_18smem_ptr_flag_bitsILi16EEENST_INS5_IJSG_NSA_ILi8EEEEEENS5_IJSB_SG_EEEEEEEvNS4_8identityES12_S1C_vS1D_EENS_8epilogue10collective6detail29Sm90TmaWarpSpecializedAdapterINS1G_15DefaultEpilogueISI_NS5_IJlSB_lEEES1K_NS1F_6thread17LinearCombinationISI_Li1EffLNS1L_9ScaleType4KindE0ELNS_15FloatRoundStyleE2ESI_EENS1_15EpilogueDefaultEEEEEvvEEEEvNT_6ParamsE --------------------------
	.section	.text._ZN7cutlass13device_kernelINS_4gemm6kernel13GemmUniversalIN4cute5tupleIJiiiiEEENS1_10collective13CollectiveMmaINS1_34MainloopSm90TmaGmmaWarpSpecializedILi4ENS5_IJNS4_1CILi1EEESB_SB_EEENS1_35KernelTmaWarpSpecializedCooperativeEEENS5_IJNSA_ILi128EEESF_NSA_ILi64EEEEEENS_6half_tENS5_IJSB_llEEESI_SJ_NS4_8TiledMMAINS4_8MMA_AtomIJNS4_4SM904GMMA26MMA_64x128x16_F32F16F16_SSILNSN_5MajorE1ELSP_1ELNSN_7ScaleInE1ELSQ_1EEEEEENS4_6LayoutINS5_IJNSA_ILi2EEESB_SB_EEENS5_IJSB_NSA_ILi0EEESW_EEEEENS5_IJNS4_10UnderscoreESZ_SZ_EEEEENS4_13SM90_TMA_LOADENS4_14ComposedLayoutINS4_7SwizzleILi3ELi4ELi3EEENS4_18smem_ptr_flag_bitsILi16EEENST_INS5_IJSG_NSA_ILi8EEEEEENS5_IJSB_SG_EEEEEEEvNS4_8identityES12_S1C_vS1D_EENS_8epilogue10collective6detail29Sm90TmaWarpSpecializedAdapterINS1G_15DefaultEpilogueISI_NS5_IJlSB_lEEES1K_NS1F_6thread17LinearCombinationISI_Li1EffLNS1L_9ScaleType4KindE0ELNS_15FloatRoundStyleE2ESI_EENS1_15EpilogueDefaultEEEEEvvEEEEvNT_6ParamsE,"ax",@progbits
	.align	128
.text._ZN7cutlass13device_kernelINS_4gemm6kernel13GemmUniversalIN4cute5tupleIJiiiiEEENS1_10collective13CollectiveMmaINS1_34MainloopSm90TmaGmmaWarpSpecializedILi4ENS5_IJNS4_1CILi1EEESB_SB_EEENS1_35KernelTmaWarpSpecializedCooperativeEEENS5_IJNSA_ILi128EEESF_NSA_ILi64EEEEEENS_6half_tENS5_IJSB_llEEESI_SJ_NS4_8TiledMMAINS4_8MMA_AtomIJNS4_4SM904GMMA26MMA_64x128x16_F32F16F16_SSILNSN_5MajorE1ELSP_1ELNSN_7ScaleInE1ELSQ_1EEEEEENS4_6LayoutINS5_IJNSA_ILi2EEESB_SB_EEENS5_IJSB_NSA_ILi0EEESW_EEEEENS5_IJNS4_10UnderscoreESZ_SZ_EEEEENS4_13SM90_TMA_LOADENS4_14ComposedLayoutINS4_7SwizzleILi3ELi4ELi3EEENS4_18smem_ptr_flag_bitsILi16EEENST_INS5_IJSG_NSA_ILi8EEEEEENS5_IJSB_SG_EEEEEEEvNS4_8identityES12_S1C_vS1D_EENS_8epilogue10collective6detail29Sm90TmaWarpSpecializedAdapterINS1G_15DefaultEpilogueISI_NS5_IJlSB_lEEES1K_NS1F_6thread17LinearCombinationISI_Li1EffLNS1L_9ScaleType4KindE0ELNS_15FloatRoundStyleE2ESI_EENS1_15EpilogueDefaultEEEEEvvEEEEvNT_6ParamsE:
        .type           _ZN7cutlass13device_kernelINS_4gemm6kernel13GemmUniversalIN4cute5tupleIJiiiiEEENS1_10collective13CollectiveMmaINS1_34MainloopSm90TmaGmmaWarpSpecializedILi4ENS5_IJNS4_1CILi1EEESB_SB_EEENS1_35KernelTmaWarpSpecializedCooperativeEEENS5_IJNSA_ILi128EEESF_NSA_ILi64EEEEEENS_6half_tENS5_IJSB_llEEESI_SJ_NS4_8TiledMMAINS4_8MMA_AtomIJNS4_4SM904GMMA26MMA_64x128x16_F32F16F16_SSILNSN_5MajorE1ELSP_1ELNSN_7ScaleInE1ELSQ_1EEEEEENS4_6LayoutINS5_IJNSA_ILi2EEESB_SB_EEENS5_IJSB_NSA_ILi0EEESW_EEEEENS5_IJNS4_10UnderscoreESZ_SZ_EEEEENS4_13SM90_TMA_LOADENS4_14ComposedLayoutINS4_7SwizzleILi3ELi4ELi3EEENS4_18smem_ptr_flag_bitsILi16EEENST_INS5_IJSG_NSA_ILi8EEEEEENS5_IJSB_SG_EEEEEEEvNS4_8identityES12_S1C_vS1D_EENS_8epilogue10collective6detail29Sm90TmaWarpSpecializedAdapterINS1G_15DefaultEpilogueISI_NS5_IJlSB_lEEES1K_NS1F_6thread17LinearCombinationISI_Li1EffLNS1L_9ScaleType4KindE0ELNS_15FloatRoundStyleE2ESI_EENS1_15EpilogueDefaultEEEEEvvEEEEvNT_6ParamsE,@function
        .size           _ZN7cutlass13device_kernelINS_4gemm6kernel13GemmUniversalIN4cute5tupleIJiiiiEEENS1_10collective13CollectiveMmaINS1_34MainloopSm90TmaGmmaWarpSpecializedILi4ENS5_IJNS4_1CILi1EEESB_SB_EEENS1_35KernelTmaWarpSpecializedCooperativeEEENS5_IJNSA_ILi128EEESF_NSA_ILi64EEEEEENS_6half_tENS5_IJSB_llEEESI_SJ_NS4_8TiledMMAINS4_8MMA_AtomIJNS4_4SM904GMMA26MMA_64x128x16_F32F16F16_SSILNSN_5MajorE1ELSP_1ELNSN_7ScaleInE1ELSQ_1EEEEEENS4_6LayoutINS5_IJNSA_ILi2EEESB_SB_EEENS5_IJSB_NSA_ILi0EEESW_EEEEENS5_IJNS4_10UnderscoreESZ_SZ_EEEEENS4_13SM90_TMA_LOADENS4_14ComposedLayoutINS4_7SwizzleILi3ELi4ELi3EEENS4_18smem_ptr_flag_bitsILi16EEENST_INS5_IJSG_NSA_ILi8EEEEEENS5_IJSB_SG_EEEEEEEvNS4_8identityES12_S1C_vS1D_EENS_8epilogue10collective6detail29Sm90TmaWarpSpecializedAdapterINS1G_15DefaultEpilogueISI_NS5_IJlSB_lEEES1K_NS1F_6thread17LinearCombinationISI_Li1EffLNS1L_9ScaleType4KindE0ELNS_15FloatRoundStyleE2ESI_EENS1_15EpilogueDefaultEEEEEvvEEEEvNT_6ParamsE,(.L_x_194 - _ZN7cutlass13device_kernelINS_4gemm6kernel13GemmUniversalIN4cute5tupleIJiiiiEEENS1_10collective13CollectiveMmaINS1_34MainloopSm90TmaGmmaWarpSpecializedILi4ENS5_IJNS4_1CILi1EEESB_SB_EEENS1_35KernelTmaWarpSpecializedCooperativeEEENS5_IJNSA_ILi128EEESF_NSA_ILi64EEEEEENS_6half_tENS5_IJSB_llEEESI_SJ_NS4_8TiledMMAINS4_8MMA_AtomIJNS4_4SM904GMMA26MMA_64x128x16_F32F16F16_SSILNSN_5MajorE1ELSP_1ELNSN_7ScaleInE1ELSQ_1EEEEEENS4_6LayoutINS5_IJNSA_ILi2EEESB_SB_EEENS5_IJSB_NSA_ILi0EEESW_EEEEENS5_IJNS4_10UnderscoreESZ_SZ_EEEEENS4_13SM90_TMA_LOADENS4_14ComposedLayoutINS4_7SwizzleILi3ELi4ELi3EEENS4_18smem_ptr_flag_bitsILi16EEENST_INS5_IJSG_NSA_ILi8EEEEEENS5_IJSB_SG_EEEEEEEvNS4_8identityES12_S1C_vS1D_EENS_8epilogue10collective6detail29Sm90TmaWarpSpecializedAdapterINS1G_15DefaultEpilogueISI_NS5_IJlSB_lEEES1K_NS1F_6thread17LinearCombinationISI_Li1EffLNS1L_9ScaleType4KindE0ELNS_15FloatRoundStyleE2ESI_EENS1_15EpilogueDefaultEEEEEvvEEEEvNT_6ParamsE)
        .other          _ZN7cutlass13device_kernelINS_4gemm6kernel13GemmUniversalIN4cute5tupleIJiiiiEEENS1_10collective13CollectiveMmaINS1_34MainloopSm90TmaGmmaWarpSpecializedILi4ENS5_IJNS4_1CILi1EEESB_SB_EEENS1_35KernelTmaWarpSpecializedCooperativeEEENS5_IJNSA_ILi128EEESF_NSA_ILi64EEEEEENS_6half_tENS5_IJSB_llEEESI_SJ_NS4_8TiledMMAINS4_8MMA_AtomIJNS4_4SM904GMMA26MMA_64x128x16_F32F16F16_SSILNSN_5MajorE1ELSP_1ELNSN_7ScaleInE1ELSQ_1EEEEEENS4_6LayoutINS5_IJNSA_ILi2EEESB_SB_EEENS5_IJSB_NSA_ILi0EEESW_EEEEENS5_IJNS4_10UnderscoreESZ_SZ_EEEEENS4_13SM90_TMA_LOADENS4_14ComposedLayoutINS4_7SwizzleILi3ELi4ELi3EEENS4_18smem_ptr_flag_bitsILi16EEENST_INS5_IJSG_NSA_ILi8EEEEEENS5_IJSB_SG_EEEEEEEvNS4_8identityES12_S1C_vS1D_EENS_8epilogue10collective6detail29Sm90TmaWarpSpecializedAdapterINS1G_15DefaultEpilogueISI_NS5_IJlSB_lEEES1K_NS1F_6thread17LinearCombinationISI_Li1EffLNS1L_9ScaleType4KindE0ELNS_15FloatRoundStyleE2ESI_EENS1_15EpilogueDefaultEEEEEvvEEEEvNT_6ParamsE,@"STO_CUDA_ENTRY STV_DEFAULT"
_ZN7cutlass13device_kernelINS_4gemm6kernel13GemmUniversalIN4cute5tupleIJiiiiEEENS1_10collective13CollectiveMmaINS1_34MainloopSm90TmaGmmaWarpSpecializedILi4ENS5_IJNS4_1CILi1EEESB_SB_EEENS1_35KernelTmaWarpSpecializedCooperativeEEENS5_IJNSA_ILi128EEESF_NSA_ILi64EEEEEENS_6half_tENS5_IJSB_llEEESI_SJ_NS4_8TiledMMAINS4_8MMA_AtomIJNS4_4SM904GMMA26MMA_64x128x16_F32F16F16_SSILNSN_5MajorE1ELSP_1ELNSN_7ScaleInE1ELSQ_1EEEEEENS4_6LayoutINS5_IJNSA_ILi2EEESB_SB_EEENS5_IJSB_NSA_ILi0EEESW_EEEEENS5_IJNS4_10UnderscoreESZ_SZ_EEEEENS4_13SM90_TMA_LOADENS4_14ComposedLayoutINS4_7SwizzleILi3ELi4ELi3EEENS4_18smem_ptr_flag_bitsILi16EEENST_INS5_IJSG_NSA_ILi8EEEEEENS5_IJSB_SG_EEEEEEEvNS4_8identityES12_S1C_vS1D_EENS_8epilogue10collective6detail29Sm90TmaWarpSpecializedAdapterINS1G_15DefaultEpilogueISI_NS5_IJlSB_lEEES1K_NS1F_6thread17LinearCombinationISI_Li1EffLNS1L_9ScaleType4KindE0ELNS_15FloatRoundStyleE2ESI_EENS1_15EpilogueDefaultEEEEEvvEEEEvNT_6ParamsE:
[----:B------:R-:W0:Y:S01]  /*0000*/  LDC R1, c[0x0][0x28] ;  /* 0x00000a00ff017b82 */ /* 0x000e220000000800 */
[----:B------:R-:W1:Y:S01]  /*0010*/  S2R R4, SR_TID.X ;  /* 0x0000000000047919 */ /* 0x000e620000002100 */
[----:B------:R-:W-:Y:S01]  /*0020*/  ELECT P0, URZ, PT ;  /* 0x00000000003f782f */ /* 0x000fe20003800000 */
[----:B------:R-:W-:Y:S01]  /*0030*/  BSSY B0, `(.L_x_0) ;  /* 0x000000f000007945 */ /* 0x000fe20003800000 */
[--C-:B-1----:R-:W-:Y:S02]  /*0040*/  SHF.R.U32.HI R0, RZ, 0x5, R4.reuse ;  /* 0x00000005ff007819 */ /* 0x102fe40000011604 */
[----:B------:R-:W-:-:S03]  /*0050*/  SHF.R.U32.HI R14, RZ, 0x7, R4 ;  /* 0x00000007ff0e7819 */ /* 0x000fc60000011604 */
[----:B------:R-:W1:Y:S04]  /*0060*/  SHFL.IDX PT, R5, R0, RZ, 0x1f ;  /* 0x00001fff00057589 */ /* 0x000e6800000e0000 */
[----:B------:R2:W3:Y:S01]  /*0070*/  SHFL.IDX PT, R10, R14, RZ, 0x1f ;  /* 0x00001fff0e0a7589 */ /* 0x0004e200000e0000 */
[----:B-1----:R-:W-:-:S13]  /*0080*/  ISETP.NE.OR P0, PT, R5, RZ, !P0 ;  /* 0x000000ff0500720c */ /* 0x002fda0004705670 */
[----:B0-23--:R-:W-:Y:S05]  /*0090*/  @P0 BRA `(.L_x_1) ;  /* 0x0000000000200947 */ /* 0x00dfea0003800000 */
[----:B------:R-:W-:Y:S02]  /*00a0*/  ULDC.64 UR4, c[0x0][0x198] ;  /* 0x0000660000047ab9 */ /* 0x000fe40000000a00 */
[----:B------:R-:W-:Y:S02]  /*00b0*/  UIADD3 UR6, UP0, UR4, 0xf0, URZ ;  /* 0x000000f004067890 */ /* 0x000fe4000ff1e03f */
[----:B------:R-:W-:Y:S02]  /*00c0*/  UIADD3 UR4, UP1, UR4, 0x1f0, URZ ;  /* 0x000001f004047890 */ /* 0x000fe4000ff3e03f */
[----:B------:R-:W-:Y:S02]  /*00d0*/  UIADD3.X UR7, URZ, UR5, URZ, UP0, !UPT ;  /* 0x000000053f077290 */ /* 0x000fe400087fe43f */
[----:B------:R-:W-:-:S07]  /*00e0*/  UIADD3.X UR5, URZ, UR5, URZ, UP1, !UPT ;  /* 0x000000053f057290 */ /* 0x000fce0008ffe43f */
[----:B------:R0:W-:Y:S02]  /*00f0*/  UTMACCTL.PF [UR6] ;  /* 0x00000000060079b9 */ /* 0x0001e40008040000 */
[----:B------:R0:W-:Y:S02]  /*0100*/  UTMACCTL.PF [UR4] ;  /* 0x00000000040079b9 */ /* 0x0001e40008040000 */
[----:B0-----:R-:W-:Y:S01]  /*0110*/  NOP ;  /* 0x0000000000007918 */ /* 0x001fe20000000000 */
.L_x_1:
[----:B------:R-:W-:Y:S05]  /*0120*/  BSYNC B0 ;  /* 0x0000000000007941 */ /* 0x000fea0003800000 */
.L_x_0:
[----:B------:R-:W0:Y:S02]  /*0130*/  SHFL.IDX PT, R2, R0, RZ, 0x1f ;  /* 0x00001fff00027589 */ /* 0x000e2400000e0000 */
[----:B0-----:R-:W-:-:S13]  /*0140*/  ISETP.NE.AND P0, PT, R2, RZ, PT ;  /* 0x000000ff0200720c */ /* 0x001fda0003f05270 */
[----:B------:R-:W-:Y:S05]  /*0150*/  @P0 BRA `(.L_x_2) ;  /* 0x0000000000580947 */ /* 0x000fea0003800000 */
[----:B------:R-:W0:Y:S01]  /*0160*/  S2UR UR8, SR_CgaCtaId ;  /* 0x00000000000879c3 */ /* 0x000e220000008800 */
[----:B------:R-:W-:Y:S01]  /*0170*/  UMOV UR4, 0x400 ;  /* 0x0000040000047882 */ /* 0x000fe20000000000 */
[----:B------:R-:W-:Y:S01]  /*0180*/  UMOV UR5, 0x1 ;  /* 0x0000000100057882 */ /* 0x000fe20000000000 */
[----:B------:R-:W-:Y:S01]  /*0190*/  UMOV UR6, 0x100 ;  /* 0x0000010000067882 */ /* 0x000fe20000000000 */
[----:B------:R-:W-:Y:S01]  /*01a0*/  ELECT P0, URZ, PT ;  /* 0x00000000003f782f */ /* 0x000fe20003800000 */
[----:B------:R-:W-:-:S04]  /*01b0*/  UIADD3 UR6, -UR6, 0x100000, URZ ;  /* 0x0010000006067890 */ /* 0x000fc8000fffe13f */
[----:B------:R-:W-:Y:S02]  /*01c0*/  USHF.L.U32 UR7, UR6, 0xb, URZ ;  /* 0x0000000b06077899 */ /* 0x000fe4000800063f */
[----:B------:R-:W-:Y:S02]  /*01d0*/  USHF.L.U32 UR6, UR6, 0x1, URZ ;  /* 0x0000000106067899 */ /* 0x000fe4000800063f */
[----:B0-----:R-:W-:Y:S02]  /*01e0*/  ULEA UR8, UR8, UR4, 0x18 ;  /* 0x0000000408087291 */ /* 0x001fe4000f8ec03f */
[----:B------:R-:W-:-:S04]  /*01f0*/  UIADD3 UR4, -UR5, 0x100000, URZ ;  /* 0x0010000005047890 */ /* 0x000fc8000fffe13f */
[----:B------:R-:W-:Y:S02]  /*0200*/  USHF.L.U32 UR5, UR4, 0xb, URZ ;  /* 0x0000000b04057899 */ /* 0x000fe4000800063f */
[----:B------:R-:W-:Y:S01]  /*0210*/  USHF.L.U32 UR4, UR4, 0x1, URZ ;  /* 0x0000000104047899 */ /* 0x000fe2000800063f */
[----:B------:R-:W0:Y:S11]  /*0220*/  FENCE.VIEW.ASYNC.S ;  /* 0x00000000000073c6 */ /* 0x000e360000000000 */
[----:B0-----:R0:W1:Y:S01]  /*0230*/  SYNCS.EXCH.64 URZ, [UR8], UR4 ;  /* 0x00000004083f75b2 */ /* 0x0010620008000100 */
[----:B------:R0:W2:Y:S01]  /*0240*/  SYNCS.EXCH.64 URZ, [UR8+0x20], UR6 ;  /* 0x00002006083f75b2 */ /* 0x0000a20008000100 */
[----:B------:R0:W3:Y:S01]  /*0250*/  SYNCS.EXCH.64 URZ, [UR8+0x8], UR4 ;  /* 0x00000804083f75b2 */ /* 0x0000e20008000100 */
[----:B------:R0:W4:Y:S01]  /*0260*/  SYNCS.EXCH.64 URZ, [UR8+0x28], UR6 ;  /* 0x00002806083f75b2 */ /* 0x0001220008000100 */
[----:B------:R0:W0:Y:S01]  /*0270*/  SYNCS.EXCH.64 URZ, [UR8+0x10], UR4 ;  /* 0x00001004083f75b2 */ /* 0x0000220008000100 */
[----:B------:R0:W0:Y:S01]  /*0280*/  SYNCS.EXCH.64 URZ, [UR8+0x30], UR6 ;  /* 0x00003006083f75b2 */ /* 0x0000220008000100 */
[----:B------:R0:W0:Y:S01]  /*0290*/  SYNCS.EXCH.64 URZ, [UR8+0x18], UR4 ;  /* 0x00001804083f75b2 */ /* 0x0000220008000100 */
[----:B------:R0:W0:Y:S01]  /*02a0*/  SYNCS.EXCH.64 URZ, [UR8+0x38], UR6 ;  /* 0x00003806083f75b2 */ /* 0x0000220008000100 */
[----:B------:R-:W-:Y:S01]  /*02b0*/  NOP ;  /* 0x0000000000007918 */ /* 0x000fe20000000000 */
.L_x_2:
[----:B------:R-:W5:Y:S01]  /*02c0*/  SHFL.IDX PT, R0, R0, RZ, 0x1f ;  /* 0x00001fff00007589 */ /* 0x000f6200000e0000 */
[----:B------:R-:W-:Y:S01]  /*02d0*/  ELECT P0, URZ, PT ;  /* 0x00000000003f782f */ /* 0x000fe20003800000 */
[----:B------:R-:W1:Y:S01]  /*02e0*/  LDC R2, c[0x0][0x65c] ;  /* 0x00019700ff027b82 */ /* 0x000e620000000800 */
[----:B0-----:R-:W-:Y:S01]  /*02f0*/  UMOV UR4, 0x20 ;  /* 0x0000002000047882 */ /* 0x001fe20000000000 */
[----:B------:R-:W0:Y:S01]  /*0300*/  S2R R3, SR_CTAID.Y ;  /* 0x0000000000037919 */ /* 0x000e220000002600 */
[----:B------:R-:W-:Y:S01]  /*0310*/  NOP ;  /* 0x0000000000007918 */ /* 0x000fe20000000000 */
[----:B------:R-:W-:Y:S01]  /*0320*/  ISETP.NE.AND P2, PT, R10, RZ, PT ;  /* 0x000000ff0a00720c */ /* 0x000fe20003f45270 */
[----:B------:R-:W-:Y:S01]  /*0330*/  NOP ;  /* 0x0000000000007918 */ /* 0x000fe20000000000 */
[----:B------:R-:W2:Y:S01]  /*0340*/  S2R R6, SR_CTAID.X ;  /* 0x0000000000067919 */ /* 0x000ea20000002500 */
[----:B------:R-:W-:Y:S01]  /*0350*/  IMAD.MOV.U32 R7, RZ, RZ, RZ ;  /* 0x000000ffff077224 */ /* 0x000fe200078e00ff */
[----:B-----5:R-:W-:-:S02]  /*0360*/  ISETP.NE.OR P0, PT, R0, RZ, !P0 ;  /* 0x000000ff0000720c */ /* 0x020fc40004705670 */
[----:B-1----:R-:W-:-:S04]  /*0370*/  ISETP.NE.AND P3, PT, R2, 0x1, PT ;  /* 0x000000010200780c */ /* 0x002fc80003f65270 */
[----:B------:R-:W-:Y:S02]  /*0380*/  P2R R0, PR, RZ, 0x8 ;  /* 0x00000008ff007803 */ /* 0x000fe40000000000 */
[----:B------:R-:W-:-:S04]  /*0390*/  SHF.R.S32.HI R0, RZ, 0x1f, R5 ;  /* 0x0000001fff007819 */ /* 0x000fc80000011405 */
[----:B------:R-:W-:Y:S01]  /*03a0*/  LEA.HI R0, R0, R5, RZ, 0x2 ;  /* 0x0000000500007211 */ /* 0x000fe200078f10ff */
[----:B------:R-:W-:Y:S01]  /*03b0*/  VOTEU.ALL UP0, P0 ;  /* 0x00000000003f7886 */ /* 0x000fe20000000000 */
[----:B------:R-:W-:Y:S01]  /*03c0*/  VOTEU.ALL UP1, P0 ;  /* 0x00000000003f7886 */ /* 0x000fe20000020000 */
[----:B------:R-:W2:Y:S01]  /*03d0*/  @P3 LDC R17, c[0x0][0x10] ;  /* 0x00000400ff113b82 */ /* 0x000ea20000000800 */
[----:B------:R-:W-:Y:S01]  /*03e0*/  LOP3.LUT R0, R0, 0xfffffffc, RZ, 0xc0, !PT ;  /* 0xfffffffc00007812 */ /* 0x000fe200078ec0ff */
[----:B0-----:R-:W-:Y:S01]  /*03f0*/  @P3 IMAD.MOV.U32 R8, RZ, RZ, R3 ;  /* 0x000000ffff083224 */ /* 0x001fe200078e0003 */
[----:B------:R-:W-:Y:S01]  /*0400*/  @!UP0 UMOV UR6, 0x400 ;  /* 0x0000040000068882 */ /* 0x000fe20000000000 */
[----:B------:R-:W-:-:S04]  /*0410*/  @!UP0 UIADD3 UR4, -UR4, 0x100000, URZ ;  /* 0x0010000004048890 */ /* 0x000fc8000fffe13f */
[----:B------:R-:W-:Y:S02]  /*0420*/  @!UP0 USHF.L.U32 UR5, UR4, 0xb, URZ ;  /* 0x0000000b04058899 */ /* 0x000fe4000800063f */
[----:B------:R-:W-:Y:S01]  /*0430*/  @!UP0 USHF.L.U32 UR4, UR4, 0x1, URZ ;  /* 0x0000000104048899 */ /* 0x000fe2000800063f */
[----:B------:R-:W-:Y:S02]  /*0440*/  @P3 IMAD.MOV.U32 R9, RZ, RZ, RZ ;  /* 0x000000ffff093224 */ /* 0x000fe400078e00ff */
[----:B------:R-:W-:Y:S01]  /*0450*/  IMAD.IADD R0, R5, 0x1, -R0 ;  /* 0x0000000105007824 */ /* 0x000fe200078e0a00 */
[----:B------:R-:W0:Y:S01]  /*0460*/  @!UP0 S2UR UR7, SR_CgaCtaId ;  /* 0x00000000000789c3 */ /* 0x000e220000008800 */
[----:B------:R-:W-:-:S03]  /*0470*/  @P3 IMAD.MOV.U32 R5, RZ, RZ, RZ ;  /* 0x000000ffff053224 */ /* 0x000fc600078e00ff */
[----:B------:R-:W-:-:S04]  /*0480*/  ISETP.NE.AND P1, PT, R0, 0x3, PT ;  /* 0x000000030000780c */ /* 0x000fc80003f25270 */
[----:B------:R-:W1:Y:S01]  /*0490*/  @!P3 LDC R11, c[0x0][0xc] ;  /* 0x00000300ff0bbb82 */ /* 0x000e620000000800 */
[----:B--2---:R-:W-:-:S04]  /*04a0*/  @P3 IMAD.WIDE.U32 R16, R6, R17, R8 ;  /* 0x0000001106103225 */ /* 0x004fc800078e0008 */
[----:B------:R-:W-:Y:S01]  /*04b0*/  @P3 IMAD.IADD R17, R17, 0x1, R5 ;  /* 0x0000000111113824 */ /* 0x000fe200078e0205 */
[----:B------:R-:W-:Y:S01]  /*04c0*/  LOP3.LUT R5, R4, 0x7f, RZ, 0xc0, !PT ;  /* 0x0000007f04057812 */ /* 0x000fe200078ec0ff */
[----:B0-----:R-:W-:Y:S01]  /*04d0*/  @!UP0 ULEA UR8, UR7, UR6, 0x18 ;  /* 0x0000000607088291 */ /* 0x001fe2000f8ec03f */
[----:B------:R-:W-:Y:S02]  /*04e0*/  VOTEU.ALL UP0, P0 ;  /* 0x00000000003f7886 */ /* 0x000fe40000000000 */
[----:B------:R-:W-:Y:S01]  /*04f0*/  ULDC UR6, c[0x0][0xc] ;  /* 0x0000030000067ab9 */ /* 0x000fe20000000800 */
[----:B------:R-:W-:Y:S01]  /*0500*/  ISETP.EQ.OR P0, PT, R0, RZ, !P1 ;  /* 0x000000ff0000720c */ /* 0x000fe20004f02670 */
[----:B------:R-:W-:-:S03]  /*0510*/  ULDC UR7, c[0x0][0x10] ;  /* 0x0000040000077ab9 */ /* 0x000fc60000000800 */
[C---:B------:R-:W-:Y:S01]  /*0520*/  ISETP.EQ.AND P0, PT, R10.reuse, RZ, P0 ;  /* 0x000000ff0a00720c */ /* 0x040fe20000702270 */
[----:B------:R-:W-:Y:S02]  /*0530*/  VIADD R10, R10, 0xffffffff ;  /* 0xffffffff0a0a7836 */ /* 0x000fe40000000000 */
[----:B-1----:R-:W-:Y:S01]  /*0540*/  @!P3 IMAD.WIDE.U32 R8, R11, R3, R6 ;  /* 0x000000030b08b225 */ /* 0x002fe200078e0006 */
[----:B------:R-:W0:Y:S02]  /*0550*/  FENCE.VIEW.ASYNC.S ;  /* 0x00000000000073c6 */ /* 0x000e240000000000 */
[----:B0-----:R-:W3:Y:S01]  /*0560*/  @!UP0 SYNCS.EXCH.64 URZ, [UR8+0x50], UR4 ;  /* 0x00005004083f85b2 */ /* 0x001ee20008000100 */
[----:B------:R-:W-:Y:S02]  /*0570*/  SEL R18, RZ, 0x1, !P0 ;  /* 0x00000001ff127807 */ /* 0x000fe40004000000 */
[----:B------:R-:W-:Y:S01]  /*0580*/  ISETP.GE.U32.AND P1, PT, R10, 0x2, PT ;  /* 0x000000020a00780c */ /* 0x000fe20003f26070 */
[----:B------:R-:W-:-:S02]  /*0590*/  @!P3 IMAD.MOV.U32 R16, RZ, RZ, R8 ;  /* 0x000000ffff10b224 */ /* 0x000fc400078e0008 */
[----:B------:R-:W-:Y:S01]  /*05a0*/  @!P3 IMAD.MOV.U32 R17, RZ, RZ, R9 ;  /* 0x000000ffff11b224 */ /* 0x000fe200078e0009 */
[----:B------:R-:W-:Y:S01]  /*05b0*/  SEL R18, R18, 0x2, P1 ;  /* 0x0000000212127807 */ /* 0x000fe20000800000 */
[----:B------:R0:W3:Y:S01]  /*05c0*/  @!UP1 SYNCS.EXCH.64 URZ, [UR8+0x58], UR4 ;  /* 0x00005804083f95b2 */ /* 0x0000e20008000100 */
[----:B------:R-:W-:Y:S01]  /*05d0*/  NOP ;  /* 0x0000000000007918 */ /* 0x000fe20000000000 */
[----:B0-----:R-:W-:-:S03]  /*05e0*/  UIMAD.WIDE.U32 UR4, UR6, UR7, URZ ;  /* 0x00000007060472a5 */ /* 0x001fc6000f8e003f */
[----:B------:R-:W-:Y:S02]  /*05f0*/  ULDC UR6, c[0x0][0x14] ;  /* 0x0000050000067ab9 */ /* 0x000fe40000000800 */
[----:B------:R-:W-:Y:S02]  /*0600*/  UIMAD.WIDE.U32 UR36, UR4, UR6, URZ ;  /* 0x00000006042472a5 */ /* 0x000fe4000f8e003f */
[----:B------:R-:W-:-:S04]  /*0610*/  UIMAD UR42, UR5, UR6, URZ ;  /* 0x00000006052a72a4 */ /* 0x000fc8000f8e023f */
[----:B------:R-:W-:Y:S01]  /*0620*/  UIADD3 UR42, UR37, UR42, URZ ;  /* 0x0000002a252a7290 */ /* 0x000fe2000fffe03f */
[----:B---34-:R-:W-:Y:S06]  /*0630*/  BAR.SYNC.DEFER_BLOCKING 0x0 ;  /* 0x0000000000007b1d */ /* 0x018fec0000010000 */
[----:B------:R-:W-:Y:S05]  /*0640*/  @!P2 BRA `(.L_x_3) ;  /* 0x0000005c00a0a947 */ /* 0x000fea0003800000 */
[----:B------:R-:W-:-:S13]  /*0650*/  ISETP.GT.U32.AND P0, PT, R10, 0x1, PT ;  /* 0x000000010a00780c */ /* 0x000fda0003f04070 */
[----:B------:R-:W-:Y:S05]  /*0660*/  @P0 EXIT ;  /* 0x000000000000094d */ /* 0x000fea0003800000 */
[----:B------:R-:W-:Y:S01]  /*0670*/  ULDC.64 UR4, c[0x0][0x650] ;  /* 0x0001940000047ab9 */ /* 0x000fe20000000a00 */
[----:B------:R-:W-:Y:S01]  /*0680*/  PRMT R0, RZ, 0x7610, R0 ;  /* 0x00007610ff007816 */ /* 0x000fe20000000000 */
[----:B------:R-:W-:Y:S01]  /*0690*/  IMAD.MOV.U32 R101, RZ, RZ, -0x1 ;  /* 0xffffffffff657424 */ /* 0x000fe200078e00ff */
[----:B------:R-:W-:Y:S01]  /*06a0*/  ISETP.GE.U32.AND P0, PT, R16, UR4, PT ;  /* 0x0000000410007c0c */ /* 0x000fe2000bf06070 */
[----:B------:R-:W-:Y:S02]  /*06b0*/  IMAD.MOV.U32 R100, RZ, RZ, -0x1 ;  /* 0xffffffffff647424 */ /* 0x000fe400078e00ff */
[----:B------:R-:W-:Y:S01]  /*06c0*/  IMAD.MOV.U32 R99, RZ, RZ, -0x1 ;  /* 0xffffffffff637424 */ /* 0x000fe200078e00ff */
[----:B------:R-:W-:-:S13]  /*06d0*/  ISETP.GE.U32.AND.EX P0, PT, R17, UR5, PT, P0 ;  /* 0x0000000511007c0c */ /* 0x000fda000bf06100 */
[----:B------:R-:W-:Y:S05]  /*06e0*/  @P0 BRA `(.L_x_4) ;  /* 0x0000000400540947 */ /* 0x000fea0003800000 */
[----:B------:R-:W0:Y:S01]  /*06f0*/  LDC.64 R20, c[0x0][0x628] ;  /* 0x00018a00ff147b82 */ /* 0x000e220000000a00 */
[----:B------:R-:W-:Y:S02]  /*0700*/  IMAD.MOV.U32 R8, RZ, RZ, R16 ;  /* 0x000000ffff087224 */ /* 0x000fe400078e0010 */
[----:B------:R-:W-:-:S05]  /*0710*/  IMAD.MOV.U32 R9, RZ, RZ, R17 ;  /* 0x000000ffff097224 */ /* 0x000fca00078e0011 */
[----:B------:R-:W1:Y:S08]  /*0720*/  LDC R0, c[0x0][0x630] ;  /* 0x00018c00ff007b82 */ /* 0x000e700000000800 */
[----:B------:R-:W2:Y:S01]  /*0730*/  LDC.64 R22, c[0x0][0x620] ;  /* 0x00018800ff167b82 */ /* 0x000ea20000000a00 */
[----:B0-----:R-:W-:-:S04]  /*0740*/  ISETP.NE.U32.AND P0, PT, R20, RZ, PT ;  /* 0x000000ff1400720c */ /* 0x001fc80003f05070 */
[----:B------:R-:W-:-:S13]  /*0750*/  ISETP.NE.AND.EX P0, PT, R21, RZ, PT, P0 ;  /* 0x000000ff1500720c */ /* 0x000fda0003f05300 */
[----:B-12---:R-:W-:Y:S05]  /*0760*/  @!P0 BRA `(.L_x_5) ;  /* 0x0000000000288947 */ /* 0x006fea0003800000 */
[----:B------:R-:W0:Y:S02]  /*0770*/  LDC R13, c[0x0][0x634] ;  /* 0x00018d00ff0d7b82 */ /* 0x000e240000000800 */
[----:B0-----:R-:W-:-:S05]  /*0780*/  IADD3 R13, P0, R16, R13, RZ ;  /* 0x0000000d100d7210 */ /* 0x001fca0007f1e0ff */
[----:B------:R-:W-:-:S04]  /*0790*/  IMAD.X R15, RZ, RZ, R17, P0 ;  /* 0x000000ffff0f7224 */ /* 0x000fc800000e0611 */
[----:B------:R-:W-:-:S04]  /*07a0*/  IMAD.WIDE.U32 R8, R15, R20, RZ ;  /* 0x000000140f087225 */ /* 0x000fc800078e00ff */
[----:B------:R-:W-:-:S04]  /*07b0*/  IMAD.WIDE.U32 R10, P0, R13, R21, R8 ;  /* 0x000000150d0a7225 */ /* 0x000fc80007800008 */
[----:B------:R-:W-:-:S04]  /*07c0*/  IMAD.WIDE.U32 R8, R13, R20, RZ ;  /* 0x000000140d087225 */ /* 0x000fc800078e00ff */
[----:B------:R-:W-:Y:S01]  /*07d0*/  IMAD.X R13, RZ, RZ, RZ, P0 ;  /* 0x000000ffff0d7224 */ /* 0x000fe200000e06ff */
[----:B------:R-:W-:Y:S01]  /*07e0*/  IADD3 RZ, P0, R9, R10, RZ ;  /* 0x0000000a09ff7210 */ /* 0x000fe20007f1e0ff */
[----:B------:R-:W-:-:S04]  /*07f0*/  IMAD.MOV.U32 R12, RZ, RZ, R11 ;  /* 0x000000ffff0c7224 */ /* 0x000fc800078e000b */
[----:B------:R-:W-:-:S08]  /*0800*/  IMAD.WIDE.U32.X R8, R15, R21, R12, P0 ;  /* 0x000000150f087225 */ /* 0x000fd000000e040c */
.L_x_5:
[-CC-:B------:R-:W-:Y:S01]  /*0810*/  SHF.R.U64 R99, R8, R0.reuse, R9.reuse ;  /* 0x0000000008637219 */ /* 0x180fe20000001209 */
[----:B------:R-:W0:Y:S01]  /*0820*/  LDC R12, c[0x0][0x618] ;  /* 0x00018600ff0c7b82 */ /* 0x000e220000000800 */
[----:B------:R-:W-:Y:S01]  /*0830*/  SHF.R.U32.HI R7, RZ, R0, R9 ;  /* 0x00000000ff077219 */ /* 0x000fe20000011609 */
[----:B------:R-:W-:Y:S01]  /*0840*/  ULDC UR4, c[0x0][0x150] ;  /* 0x0000540000047ab9 */ /* 0x000fe20000000800 */
[----:B------:R-:W-:Y:S02]  /*0850*/  IADD3 R11, P0, RZ, -R99, RZ ;  /* 0x80000063ff0b7210 */ /* 0x000fe40007f1e0ff */
[----:B------:R-:W-:-:S03]  /*0860*/  I2FP.F32.U32 R0, R6 ;  /* 0x0000000600007245 */ /* 0x000fc60000201000 */
[----:B------:R-:W1:Y:S01]  /*0870*/  LDC.64 R30, c[0x0][0x640] ;  /* 0x00019000ff1e7b82 */ /* 0x000e620000000a00 */
[----:B------:R-:W-:Y:S02]  /*0880*/  IMAD.X R13, RZ, RZ, ~R7, P0 ;  /* 0x000000ffff0d7224 */ /* 0x000fe400000e0e07 */
[----:B------:R-:W-:Y:S01]  /*0890*/  FMUL R0, R0, UR4 ;  /* 0x0000000400007c20 */ /* 0x000fe20008400000 */
[----:B------:R-:W-:Y:S01]  /*08a0*/  IMAD.WIDE.U32 R8, R11, R22, R16 ;  /* 0x000000160b087225 */ /* 0x000fe200078e0010 */
[----:B------:R-:W-:-:S03]  /*08b0*/  ULDC UR4, c[0x0][0x154] ;  /* 0x0000550000047ab9 */ /* 0x000fc60000000800 */
[----:B------:R-:W-:Y:S01]  /*08c0*/  IMAD R10, R13, R22, RZ ;  /* 0x000000160d0a7224 */ /* 0x000fe200078e02ff */
[----:B------:R-:W2:Y:S01]  /*08d0*/  LDC R7, c[0x0][0x144] ;  /* 0x00005100ff077b82 */ /* 0x000ea20000000800 */
[----:B------:R-:W3:Y:S02]  /*08e0*/  F2I.U32.TRUNC.NTZ R0, R0 ;  /* 0x0000000000007305 */ /* 0x000ee4000020f000 */
[----:B------:R-:W-:-:S04]  /*08f0*/  IMAD R11, R11, R23, R10 ;  /* 0x000000170b0b7224 */ /* 0x000fc800078e020a */
[----:B------:R-:W-:Y:S01]  /*0900*/  IMAD.IADD R9, R9, 0x1, R11 ;  /* 0x0000000109097824 */ /* 0x000fe200078e020b */
[----:B------:R-:W4:Y:S01]  /*0910*/  LDC R24, c[0x0][0x608] ;  /* 0x00018200ff187b82 */ /* 0x000f220000000800 */
[----:B------:R-:W-:-:S03]  /*0920*/  IMAD.MOV.U32 R11, RZ, RZ, -0x1 ;  /* 0xffffffffff0b7424 */ /* 0x000fc600078e00ff */
[-CC-:B0-----:R-:W-:Y:S02]  /*0930*/  SHF.R.U64 R22, R8, R12.reuse, R9.reuse ;  /* 0x0000000c08167219 */ /* 0x181fe40000001209 */
[----:B------:R-:W-:Y:S02]  /*0940*/  I2FP.F32.U32 R8, R3 ;  /* 0x0000000300087245 */ /* 0x000fe40000201000 */
[----:B------:R-:W0:Y:S01]  /*0950*/  LDC R28, c[0x0][0x658] ;  /* 0x00019600ff1c7b82 */ /* 0x000e220000000800 */
[----:B-1----:R-:W-:Y:S01]  /*0960*/  ISETP.NE.U32.AND P0, PT, R30, RZ, PT ;  /* 0x000000ff1e00720c */ /* 0x002fe20003f05070 */
[----:B---3--:R-:W-:Y:S02]  /*0970*/  IMAD.MOV R10, RZ, RZ, -R0 ;  /* 0x000000ffff0a7224 */ /* 0x008fe400078e0a00 */
[----:B------:R-:W-:Y:S01]  /*0980*/  FMUL R8, R8, UR4 ;  /* 0x0000000408087c20 */ /* 0x000fe20008400000 */
[----:B------:R-:W-:Y:S02]  /*0990*/  SHF.R.U32.HI R9, RZ, R12, R9 ;  /* 0x0000000cff097219 */ /* 0x000fe40000011609 */
[----:B------:R-:W-:Y:S01]  /*09a0*/  ISETP.NE.AND.EX P0, PT, R31, RZ, PT, P0 ;  /* 0x000000ff1f00720c */ /* 0x000fe20003f05300 */
[----:B------:R1:W3:Y:S01]  /*09b0*/  F2I.U32.TRUNC.NTZ R15, R8 ;  /* 0x00000008000f7305 */ /* 0x0002e2000020f000 */
[----:B------:R-:W1:Y:S01]  /*09c0*/  LDC R20, c[0x0][0x148] ;  /* 0x00005200ff147b82 */ /* 0x000e620000000800 */
[----:B--2---:R-:W-:-:S07]  /*09d0*/  IMAD R0, R7, R10, R6 ;  /* 0x0000000a07007224 */ /* 0x004fce00078e0206 */
[----:B------:R-:W2:Y:S01]  /*09e0*/  LDC R26, c[0x0][0x600] ;  /* 0x00018000ff1a7b82 */ /* 0x000ea20000000800 */
[-CC-:B----4-:R-:W-:Y:S02]  /*09f0*/  SHF.R.U64 R32, R22, R24.reuse, R9.reuse ;  /* 0x0000001816207219 */ /* 0x190fe40000001209 */
[----:B------:R-:W-:Y:S01]  /*0a00*/  SHF.R.U32.HI R7, RZ, R24, R9 ;  /* 0x00000018ff077219 */ /* 0x000fe20000011609 */
[----:B------:R-:W-:-:S04]  /*0a10*/  IMAD.MOV.U32 R9, RZ, RZ, 0x1 ;  /* 0x00000001ff097424 */ /* 0x000fc800078e00ff */
[----:B------:R-:W4:Y:S01]  /*0a20*/  LDC R21, c[0x0][0x648] ;  /* 0x00019200ff157b82 */ /* 0x000f220000000800 */
[-C--:B0-----:R-:W-:Y:S02]  /*0a30*/  SHF.L.U32 R6, R11, R28.reuse, RZ ;  /* 0x0000001c0b067219 */ /* 0x081fe400000006ff */
[--C-:B------:R-:W-:Y:S02]  /*0a40*/  SHF.R.U64 R24, R32, R28, R7.reuse ;  /* 0x0000001c20187219 */ /* 0x100fe40000001207 */
[----:B------:R-:W-:Y:S02]  /*0a50*/  LOP3.LUT R13, RZ, R6, RZ, 0x33, !PT ;  /* 0x00000006ff0d7212 */ /* 0x000fe400078e33ff */
[-C--:B------:R-:W-:Y:S01]  /*0a60*/  SHF.R.U32.HI R7, RZ, R28.reuse, R7 ;  /* 0x0000001cff077219 */ /* 0x080fe20000011607 */
[----:B------:R-:W0:Y:S01]  /*0a70*/  LDC R23, c[0x0][0x638] ;  /* 0x00018e00ff177b82 */ /* 0x000e220000000800 */
[----:B------:R-:W-:Y:S01]  /*0a80*/  SHF.L.U32 R12, R9, R28, RZ ;  /* 0x0000001c090c7219 */ /* 0x000fe200000006ff */
[----:B------:R-:W-:-:S06]  /*0a90*/  IMAD.MOV.U32 R6, RZ, RZ, R24 ;  /* 0x000000ffff067224 */ /* 0x000fcc00078e0018 */
[----:B------:R-:W0:Y:S01]  /*0aa0*/  LDC R101, c[0x0][0x610] ;  /* 0x00018400ff657b82 */ /* 0x000e220000000800 */
[----:B-1-3--:R-:W-:Y:S05]  /*0ab0*/  @!P0 BRA `(.L_x_6) ;  /* 0x0000000000288947 */ /* 0x00afea0003800000 */
[----:B------:R-:W1:Y:S02]  /*0ac0*/  LDC R11, c[0x0][0x64c] ;  /* 0x00019300ff0b7b82 */ /* 0x000e640000000800 */
[----:B-1----:R-:W-:-:S05]  /*0ad0*/  IADD3 R11, P0, R24, R11, RZ ;  /* 0x0000000b180b7210 */ /* 0x002fca0007f1e0ff */
        /* <DEDUP_REMOVED lines=8> */
.L_x_6:
[----:B----4-:R-:W-:Y:S01]  /*0b60*/  SHF.R.U64 R6, R6, R21, R7 ;  /* 0x0000001506067219 */ /* 0x010fe20000001207 */
[----:B--2---:R-:W-:Y:S01]  /*0b70*/  VIADD R7, R26, 0xffffffff ;  /* 0xffffffff1a077836 */ /* 0x004fe20000000000 */
[----:B------:R-:W-:Y:S01]  /*0b80*/  LOP3.LUT R13, R32, R13, RZ, 0xc0, !PT ;  /* 0x0000000d200d7212 */ /* 0x000fe200078ec0ff */
[----:B------:R-:W-:Y:S02]  /*0b90*/  IMAD.MOV R15, RZ, RZ, -R15 ;  /* 0x000000ffff0f7224 */ /* 0x000fe400078e0a0f */
[----:B------:R-:W-:Y:S02]  /*0ba0*/  IMAD.MOV R8, RZ, RZ, -R6 ;  /* 0x000000ffff087224 */ /* 0x000fe400078e0a06 */
[----:B------:R-:W-:Y:S01]  /*0bb0*/  IMAD R13, R12, R6, R13 ;  /* 0x000000060c0d7224 */ /* 0x000fe200078e020d */
[----:B------:R-:W-:Y:S01]  /*0bc0*/  LOP3.LUT R6, R22, R7, RZ, 0xc0, !PT ;  /* 0x0000000716067212 */ /* 0x000fe200078ec0ff */
[----:B------:R-:W-:Y:S02]  /*0bd0*/  @P3 IMAD R0, R20, R15, R3 ;  /* 0x0000000f14003224 */ /* 0x000fe400078e0203 */
[----:B0-----:R-:W-:-:S02]  /*0be0*/  IMAD R3, R8, R23, R24 ;  /* 0x0000001708037224 */ /* 0x001fc400078e0218 */
[----:B------:R-:W-:Y:S02]  /*0bf0*/  IMAD R101, R13, R101, R0 ;  /* 0x000000650d657224 */ /* 0x000fe400078e0200 */
[----:B------:R-:W-:Y:S02]  /*0c00*/  IMAD R6, R3, R26, R6 ;  /* 0x0000001a03067224 */ /* 0x000fe400078e0206 */
[----:B------:R-:W-:-:S03]  /*0c10*/  IMAD.MOV.U32 R0, RZ, RZ, 0x1 ;  /* 0x00000001ff007424 */ /* 0x000fc600078e00ff */
[----:B------:R-:W-:Y:S02]  /*0c20*/  SEL R100, R6, R101, !P3 ;  /* 0x0000006506647207 */ /* 0x000fe40005800000 */
[----:B------:R-:W-:-:S07]  /*0c30*/  SEL R101, R101, R6, !P3 ;  /* 0x0000000665657207 */ /* 0x000fce0005800000 */
.L_x_4:
[----:B------:R-:W-:-:S08]  /*0c40*/  NOP ;  /* 0x0000000000007918 */ /* 0x000fd00000000000 */
[----:B------:R-:W0:Y:S02]  /*0c50*/  USETMAXREG.TRY_ALLOC.CTAPOOL UP0, 0xe8 ;  /* 0x000000e8000079c8 */ /* 0x000e240008000600 */
[----:B0-----:R-:W-:-:S13]  /*0c60*/  PLOP3.LUT P0, PT, PT, PT, UP0, 0x80, 0x0 ;  /* 0x000000000000781c */ /* 0x001fda0003f0f008 */
[----:B------:R-:W-:Y:S05]  /*0c70*/  @!P0 BRA `(.L_x_4) ;  /* 0xfffffffc00f08947 */ /* 0x000fea000383ffff */
[----:B------:R-:W-:Y:S01]  /*0c80*/  ULDC.64 UR4, c[0x0][0x598] ;  /* 0x0001660000047ab9 */ /* 0x000fe20000000a00 */
[----:B------:R-:W-:Y:S01]  /*0c90*/  ULDC.64 UR38, c[0x0][0x208] ;  /* 0x0000820000267ab9 */ /* 0x000fe20000000a00 */
[----:B------:R-:W-:-:S04]  /*0ca0*/  ISETP.NE.U32.AND P0, PT, RZ, UR4, PT ;  /* 0x00000004ff007c0c */ /* 0x000fc8000bf05070 */
[----:B------:R-:W-:-:S13]  /*0cb0*/  ISETP.NE.AND.EX P0, PT, RZ, UR5, PT, P0 ;  /* 0x00000005ff007c0c */ /* 0x000fda000bf05300 */
[----:B------:R-:W-:Y:S05]  /*0cc0*/  @!P0 BRA `(.L_x_7) ;  /* 0x00000000001c8947 */ /* 0x000fea0003800000 */
[----:B------:R-:W0:Y:S02]  /*0cd0*/  LDC.64 R6, c[0x0][0x598] ;  /* 0x00016600ff067b82 */ /* 0x000e240000000a00 */
[----:B0-----:R-:W2:Y:S02]  /*0ce0*/  LDG.E.64 R6, desc[UR38][R6.64] ;  /* 0x0000002606067981 */ /* 0x001ea4000c1e1b00 */
[----:B--2---:R-:W-:-:S04]  /*0cf0*/  ISETP.NE.U32.AND P0, PT, R6, RZ, PT ;  /* 0x000000ff0600720c */ /* 0x004fc80003f05070 */
[----:B------:R-:W-:-:S13]  /*0d00*/  ISETP.NE.AND.EX P0, PT, R7, RZ, PT, P0 ;  /* 0x000000ff0700720c */ /* 0x000fda0003f05300 */
[----:B------:R-:W-:Y:S05]  /*0d10*/  @!P0 BRA `(.L_x_7) ;  /* 0x0000000000088947 */ /* 0x000fea0003800000 */
[----:B------:R0:W5:Y:S01]  /*0d20*/  LD.E R19, desc[UR38][R6.64] ;  /* 0x0000002606137980 */ /* 0x000162000c101900 */
[----:B------:R-:W-:Y:S05]  /*0d30*/  BRA `(.L_x_8) ;  /* 0x0000000000247947 */ /* 0x000fea0003800000 */
.L_x_7:
[----:B------:R-:W-:Y:S02]  /*0d40*/  ULDC.64 UR4, c[0x0][0x588] ;  /* 0x0001620000047ab9 */ /* 0x000fe40000000a00 */
[----:B------:R-:W-:-:S04]  /*0d50*/  ISETP.NE.U32.AND P0, PT, RZ, UR4, PT ;  /* 0x00000004ff007c0c */ /* 0x000fc8000bf05070 */
[----:B------:R-:W-:-:S13]  /*0d60*/  ISETP.NE.AND.EX P0, PT, RZ, UR5, PT, P0 ;  /* 0x00000005ff007c0c */ /* 0x000fda000bf05300 */
[----:B------:R-:W-:Y:S05]  /*0d70*/  @!P0 BRA `(.L_x_9) ;  /* 0x00000000000c8947 */ /* 0x000fea0003800000 */
[----:B------:R-:W0:Y:S02]  /*0d80*/  LDC.64 R6, c[0x0][0x588] ;  /* 0x00016200ff067b82 */ /* 0x000e240000000a00 */
[----:B0-----:R1:W5:Y:S01]  /*0d90*/  LDG.E R19, desc[UR38][R6.64] ;  /* 0x0000002606137981 */ /* 0x001362000c1e1900 */
[----:B------:R-:W-:Y:S05]  /*0da0*/  BRA `(.L_x_8) ;  /* 0x0000000000087947 */ /* 0x000fea0003800000 */
.L_x_9:
[----:B------:R-:W-:Y:S02]  /*0db0*/  ULDC UR4, c[0x0][0x580] ;  /* 0x0001600000047ab9 */ /* 0x000fe40000000800 */
[----:B------:R-:W-:-:S07]  /*0dc0*/  IMAD.U32 R19, RZ, RZ, UR4 ;  /* 0x00000004ff137e24 */ /* 0x000fce000f8e00ff */
.L_x_8:
[----:B------:R-:W-:Y:S02]  /*0dd0*/  ULDC.64 UR4, c[0x0][0x5a0] ;  /* 0x0001680000047ab9 */ /* 0x000fe40000000a00 */
[----:B------:R-:W-:-:S04]  /*0de0*/  ISETP.NE.U32.AND P0, PT, RZ, UR4, PT ;  /* 0x00000004ff007c0c */ /* 0x000fc8000bf05070 */
[----:B------:R-:W-:-:S13]  /*0df0*/  ISETP.NE.AND.EX P0, PT, RZ, UR5, PT, P0 ;  /* 0x00000005ff007c0c */ /* 0x000fda000bf05300 */
[----:B------:R-:W-:Y:S05]  /*0e00*/  @!P0 BRA `(.L_x_10) ;  /* 0x00000000001c8947 */ /* 0x000fea0003800000 */
[----:B01----:R-:W0:Y:S02]  /*0e10*/  LDC.64 R6, c[0x0][0x5a0] ;  /* 0x00016800ff067b82 */ /* 0x003e240000000a00 */
[----:B0-----:R-:W2:Y:S02]  /*0e20*/  LDG.E.64 R6, desc[UR38][R6.64] ;  /* 0x0000002606067981 */ /* 0x001ea4000c1e1b00 */
[----:B--2---:R-:W-:-:S04]  /*0e30*/  ISETP.NE.U32.AND P0, PT, R6, RZ, PT ;  /* 0x000000ff0600720c */ /* 0x004fc80003f05070 */
[----:B------:R-:W-:-:S13]  /*0e40*/  ISETP.NE.AND.EX P0, PT, R7, RZ, PT, P0 ;  /* 0x000000ff0700720c */ /* 0x000fda0003f05300 */
[----:B------:R-:W-:Y:S05]  /*0e50*/  @!P0 BRA `(.L_x_10) ;  /* 0x0000000000088947 */ /* 0x000fea0003800000 */
[----:B------:R0:W5:Y:S01]  /*0e60*/  LD.E R88, desc[UR38][R6.64] ;  /* 0x0000002606587980 */ /* 0x000162000c101900 */
[----:B------:R-:W-:Y:S05]  /*0e70*/  BRA `(.L_x_11) ;  /* 0x0000000000247947 */ /* 0x000fea0003800000 */
.L_x_10:
[----:B------:R-:W-:Y:S02]  /*0e80*/  ULDC.64 UR4, c[0x0][0x590] ;  /* 0x0001640000047ab9 */ /* 0x000fe40000000a00 */
[----:B------:R-:W-:-:S04]  /*0e90*/  ISETP.NE.U32.AND P0, PT, RZ, UR4, PT ;  /* 0x00000004ff007c0c */ /* 0x000fc8000bf05070 */
[----:B------:R-:W-:-:S13]  /*0ea0*/  ISETP.NE.AND.EX P0, PT, RZ, UR5, PT, P0 ;  /* 0x00000005ff007c0c */ /* 0x000fda000bf05300 */
[----:B------:R-:W-:Y:S05]  /*0eb0*/  @!P0 BRA `(.L_x_12) ;  /* 0x00000000000c8947 */ /* 0x000fea0003800000 */
[----:B------:R-:W2:Y:S02]  /*0ec0*/  LDC.64 R88, c[0x0][0x590] ;  /* 0x00016400ff587b82 */ /* 0x000ea40000000a00 */
[----:B--2---:R2:W5:Y:S01]  /*0ed0*/  LDG.E R88, desc[UR38][R88.64] ;  /* 0x0000002658587981 */ /* 0x004562000c1e1900 */
[----:B------:R-:W-:Y:S05]  /*0ee0*/  BRA `(.L_x_11) ;  /* 0x0000000000087947 */ /* 0x000fea0003800000 */
.L_x_12:
[----:B------:R-:W-:Y:S02]  /*0ef0*/  ULDC UR4, c[0x0][0x584] ;  /* 0x0001610000047ab9 */ /* 0x000fe40000000800 */
[----:B------:R-:W-:-:S07]  /*0f00*/  IMAD.U32 R88, RZ, RZ, UR4 ;  /* 0x00000004ff587e24 */ /* 0x000fce000f8e00ff */
.L_x_11:
[----:B------:R-:W-:-:S13]  /*0f10*/  LOP3.LUT P0, RZ, R0, 0xff, RZ, 0xc0, !PT ;  /* 0x000000ff00ff7812 */ /* 0x000fda000780c0ff */
[----:B------:R-:W-:Y:S05]  /*0f20*/  @!P0 EXIT ;  /* 0x000000000000894d */ /* 0x000fea0003800000 */
[----:B------:R-:W3:Y:S01]  /*0f30*/  LDC R90, c[0x0][0x658] ;  /* 0x00019600ff5a7b82 */ /* 0x000ee20000000800 */
[----:B------:R-:W-:Y:S01]  /*0f40*/  LOP3.LUT R14, R14, 0x1, RZ, 0xc0, !PT ;  /* 0x000000010e0e7812 */ /* 0x000fe200078ec0ff */
[----:B------:R-:W-:Y:S01]  /*0f50*/  ULDC.64 UR6, c[0x0][0x288] ;  /* 0x0000a20000067ab9 */ /* 0x000fe20000000a00 */
[----:B------:R-:W-:Y:S01]  /*0f60*/  SHF.R.U32.HI R0, RZ, 0x2, R4 ;  /* 0x00000002ff007819 */ /* 0x000fe20000011604 */
[----:B------:R-:W-:Y:S01]  /*0f70*/  UIADD3 UR4, UR7, 0x3f, URZ ;  /* 0x0000003f07047890 */ /* 0x000fe2000fffe03f */
[----:B------:R-:W-:Y:S01]  /*0f80*/  SHF.R.U32.HI R5, RZ, 0x1, R5 ;  /* 0x00000001ff057819 */ /* 0x000fe20000011605 */
[----:B------:R-:W-:Y:S01]  /*0f90*/  IMAD.SHL.U32 R3, R14, 0x40, RZ ;  /* 0x000000400e037824 */ /* 0x000fe200078e00ff */
[----:B------:R-:W-:Y:S01]  /*0fa0*/  LOP3.LUT R0, R0, 0x7, RZ, 0xc0, !PT ;  /* 0x0000000700007812 */ /* 0x000fe200078ec0ff */
[----:B------:R-:W4:Y:S01]  /*0fb0*/  LDC.64 R92, c[0x0][0x5c8] ;  /* 0x00017200ff5c7b82 */ /* 0x000f220000000a00 */
[----:B------:R-:W-:Y:S01]  /*0fc0*/  USHF.R.S32.HI UR5, URZ, 0x1f, UR4 ;  /* 0x0000001f3f057899 */ /* 0x000fe20008011404 */
[----:B------:R-:W-:Y:S01]  /*0fd0*/  LOP3.LUT R5, R5, 0x30, RZ, 0xc0, !PT ;  /* 0x0000003005057812 */ /* 0x000fe200078ec0ff */
[----:B01----:R-:W-:Y:S01]  /*0fe0*/  IMAD.MOV.U32 R7, RZ, RZ, 0x1 ;  /* 0x00000001ff077424 */ /* 0x003fe200078e00ff */
[--C-:B------:R-:W-:Y:S01]  /*0ff0*/  LOP3.LUT R22, R3, 0x40, R0.reuse, 0xe2, !PT ;  /* 0x0000004003167812 */ /* 0x100fe200078ee200 */
[----:B------:R-:W-:Y:S01]  /*1000*/  ULEA.HI UR5, UR5, UR4, URZ, 0x6 ;  /* 0x0000000405057291 */ /* 0x000fe2000f8f303f */
[-C--:B------:R-:W-:Y:S01]  /*1010*/  IADD3 R3, RZ, -R5.reuse, -R0 ;  /* 0x80000005ff037210 */ /* 0x080fe20007ffe800 */
[----:B------:R-:W-:Y:S01]  /*1020*/  IMAD.U32 R6, RZ, RZ, UR6 ;  /* 0x00000006ff067e24 */ /* 0x000fe2000f8e00ff */
[----:B------:R-:W0:Y:S01]  /*1030*/  LDC R95, c[0x0][0x600] ;  /* 0x00018000ff5f7b82 */ /* 0x000e220000000800 */
[----:B------:R-:W-:Y:S01]  /*1040*/  LOP3.LUT R22, R22, R5, RZ, 0xfc, !PT ;  /* 0x0000000516167212 */ /* 0x000fe200078efcff */
[----:B------:R-:W-:Y:S01]  /*1050*/  IMAD.MOV.U32 R5, RZ, RZ, -0x1 ;  /* 0xffffffffff057424 */ /* 0x000fe200078e00ff */
[----:B------:R-:W-:Y:S01]  /*1060*/  USHF.R.S32.HI UR43, URZ, 0x6, UR5 ;  /* 0x000000063f2b7899 */ /* 0x000fe20008011405 */
[----:B--2---:R-:W-:Y:S01]  /*1070*/  LOP3.LUT R89, R4, 0x3, RZ, 0xc0, !PT ;  /* 0x0000000304597812 */ /* 0x004fe200078ec0ff */
[----:B------:R-:W-:Y:S01]  /*1080*/  IMAD R3, R14, -0x40, R3 ;  /* 0xffffffc00e037824 */ /* 0x000fe200078e0203 */
[----:B------:R-:W-:Y:S01]  /*1090*/  LOP3.LUT R94, R4, 0x80, RZ, 0xc0, !PT ;  /* 0x00000080045e7812 */ /* 0x000fe200078ec0ff */
[----:B------:R-:W-:Y:S01]  /*10a0*/  UISETP.LT.AND UP0, UPT, UR43, 0x1, UPT ;  /* 0x000000012b00788c */ /* 0x000fe2000bf01270 */
[-C--:B---3--:R-:W-:Y:S01]  /*10b0*/  SHF.L.U32 R5, R5, R90.reuse, RZ ;  /* 0x0000005a05057219 */ /* 0x088fe200000006ff */
[----:B------:R-:W-:Y:S01]  /*10c0*/  ULDC UR4, c[0x0][0x284] ;  /* 0x0000a10000047ab9 */ /* 0x000fe20000000800 */
[----:B------:R-:W-:Y:S01]  /*10d0*/  IMAD R89, R89, -0x2, R6 ;  /* 0xfffffffe59597824 */ /* 0x000fe200078e0206 */
[----:B------:R-:W-:Y:S01]  /*10e0*/  USEL UR44, UR43, 0x1, UP0 ;  /* 0x000000012b2c7887 */ /* 0x000fe20008000000 */
[----:B------:R-:W-:Y:S01]  /*10f0*/  SHF.L.U32 R90, R7, R90, RZ ;  /* 0x0000005a075a7219 */ /* 0x000fe200000006ff */
[----:B------:R-:W-:Y:S01]  /*1100*/  VIADD R97, R3, UR4 ;  /* 0x0000000403617c36 */ /* 0x000fe20008000000 */
[----:B------:R-:W-:Y:S01]  /*1110*/  LOP3.LUT R98, R18, 0x1, RZ, 0xfc, !PT ;  /* 0x0000000112627812 */ /* 0x000fe200078efcff */
[----:B------:R-:W-:Y:S01]  /*1120*/  IMAD.MOV.U32 R23, RZ, RZ, RZ ;  /* 0x000000ffff177224 */ /* 0x000fe200078e00ff */
[C---:B----4-:R-:W-:Y:S01]  /*1130*/  SHF.L.U64.HI R91, R92.reuse, 0x3, R93 ;  /* 0x000000035c5b7819 */ /* 0x050fe2000001025d */
[----:B------:R-:W-:Y:S01]  /*1140*/  IMAD.SHL.U32 R92, R92, 0x8, RZ ;  /* 0x000000085c5c7824 */ /* 0x000fe200078e00ff */
[----:B------:R-:W-:Y:S01]  /*1150*/  SHF.R.U32.HI R94, RZ, 0x7, R94 ;  /* 0x00000007ff5e7819 */ /* 0x000fe2000001165e */
[----:B------:R-:W-:Y:S01]  /*1160*/  IMAD.SHL.U32 R93, R4, 0x2, RZ ;  /* 0x00000002045d7824 */ /* 0x000fe200078e00ff */
[----:B------:R-:W-:Y:S01]  /*1170*/  LOP3.LUT R96, RZ, R5, RZ, 0x33, !PT ;  /* 0x00000005ff607212 */ /* 0x000fe200078e33ff */
[----:B------:R-:W-:Y:S01]  /*1180*/  UIADD3 UR44, UR43, -UR44, URZ ;  /* 0x8000002c2b2c7290 */ /* 0x000fe2000fffe03f */
[----:B------:R-:W-:Y:S01]  /*1190*/  UMOV UR40, URZ ;  /* 0x0000003f00287c82 */ /* 0x000fe20008000000 */
[----:B0-----:R-:W-:Y:S01]  /*11a0*/  VIADD R95, R95, 0xffffffff ;  /* 0xffffffff5f5f7836 */ /* 0x001fe20000000000 */
[----:B------:R-:W-:-:S09]  /*11b0*/  UMOV UR41, URZ ;  /* 0x0000003f00297c82 */ /* 0x000fd20008000000 */
.L_x_158:
[----:B0-----:R-:W0:Y:S01]  /*11c0*/  SHFL.IDX PT, R0, R94, RZ, 0x1f ;  /* 0x00001fff5e007589 */ /* 0x001e2200000e0000 */
[----:B-1----:R-:W1:Y:S01]  /*11d0*/  S2UR UR7, SR_CgaCtaId ;  /* 0x00000000000779c3 */ /* 0x002e620000008800 */
[----:B------:R-:W-:Y:S01]  /*11e0*/  UMOV UR6, 0x400 ;  /* 0x0000040000067882 */ /* 0x000fe20000000000 */
[----:B0-----:R-:W-:Y:S01]  /*11f0*/  R2UR UR4, R0 ;  /* 0x00000000000472ca */ /* 0x001fe200000e0000 */
[----:B-1----:R-:W-:-:S12]  /*1200*/  ULEA UR46, UR7, UR6, 0x18 ;  /* 0x00000006072e7291 */ /* 0x002fd8000f8ec03f */
[----:B------:R-:W-:-:S04]  /*1210*/  ULEA.HI UR5, UR4, UR4, URZ, 0x1 ;  /* 0x0000000404057291 */ /* 0x000fc8000f8f083f */
[----:B------:R-:W-:-:S04]  /*1220*/  ULOP3.LUT UR5, UR5, 0x7fffe, URZ, 0xc0, !UPT ;  /* 0x0007fffe05057892 */ /* 0x000fc8000f8ec03f */
[----:B------:R-:W-:-:S03]  /*1230*/  UIADD3 UR5, UR4, -UR5, URZ ;  /* 0x8000000504057290 */ /* 0x000fc6000fffe03f */
[----:B------:R-:W-:Y:S01]  /*1240*/  ULDC UR4, c[0x0][0x28c] ;  /* 0x0000a30000047ab9 */ /* 0x000fe20000000800 */
[----:B------:R-:W-:Y:S01]  /*1250*/  ULEA UR5, UR5, UR46, 0xd ;  /* 0x0000002e05057291 */ /* 0x000fe2000f8e683f */
[----:B------:R-:W-:-:S03]  /*1260*/  ISETP.LT.AND P0, PT, RZ, UR4, PT ;  /* 0x00000004ff007c0c */ /* 0x000fc6000bf01270 */
[----:B------:R-:W-:-:S04]  /*1270*/  UIADD3 UR5, UR5, 0x100, URZ ;  /* 0x0000010005057890 */ /* 0x000fc8000fffe03f */
[----:B------:R-:W-:-:S04]  /*1280*/  USHF.R.U32.HI UR5, URZ, 0x4, UR5 ;  /* 0x000000043f057899 */ /* 0x000fc80008011605 */
[----:B------:R-:W-:Y:S02]  /*1290*/  ULOP3.LUT UR45, UR5, 0x3fff, URZ, 0xc0, !UPT ;  /* 0x00003fff052d7892 */ /* 0x000fe4000f8ec03f */
[----:B--2345:R-:W-:Y:S10]  /*12a0*/  @P0 BRA `(.L_x_13) ;  /* 0x0000000000400947 */ /* 0x03cff40003800000 */
[----:B------:R-:W-:Y:S01]  /*12b0*/  MOV R0, 0x0 ;  /* 0x0000000000007802 */ /* 0x000fe20000000f00 */
[----:B------:R-:W-:Y:S01]  /*12c0*/  ULDC.64 UR4, c[0x4][0x68] ;  /* 0x01001a0000047ab9 */ /* 0x000fe20000000a00 */
[----:B------:R-:W-:Y:S01]  /*12d0*/  ULDC.64 UR6, c[0x4][0x8] ;  /* 0x0100020000067ab9 */ /* 0x000fe20000000a00 */
[----:B------:R-:W-:Y:S01]  /*12e0*/  IMAD.U32 R4, RZ, RZ, UR4 ;  /* 0x00000004ff047e24 */ /* 0x000fe2000f8e00ff */
[----:B------:R0:W1:Y:S01]  /*12f0*/  LDC.64 R14, c[0x4][R0] ;  /* 0x01000000000e7b82 */ /* 0x0000620000000a00 */
[----:B------:R-:W-:Y:S01]  /*1300*/  IMAD.U32 R5, RZ, RZ, UR5 ;  /* 0x00000005ff057e24 */ /* 0x000fe2000f8e00ff */
[----:B------:R-:W-:Y:S01]  /*1310*/  ULDC.64 UR4, c[0x4][0x70] ;  /* 0x01001c0000047ab9 */ /* 0x000fe20000000a00 */
[----:B------:R-:W-:Y:S02]  /*1320*/  IMAD.U32 R10, RZ, RZ, UR6 ;  /* 0x00000006ff0a7e24 */ /* 0x000fe4000f8e00ff */
[----:B------:R-:W-:Y:S02]  /*1330*/  IMAD.U32 R6, RZ, RZ, UR4 ;  /* 0x00000004ff067e24 */ /* 0x000fe4000f8e00ff */
[----:B------:R-:W-:-:S02]  /*1340*/  IMAD.U32 R7, RZ, RZ, UR5 ;  /* 0x00000005ff077e24 */ /* 0x000fc4000f8e00ff */
[----:B------:R-:W-:Y:S02]  /*1350*/  IMAD.U32 R11, RZ, RZ, UR7 ;  /* 0x00000007ff0b7e24 */ /* 0x000fe4000f8e00ff */
[----:B------:R-:W-:Y:S02]  /*1360*/  IMAD.MOV.U32 R8, RZ, RZ, 0x1e1 ;  /* 0x000001e1ff087424 */ /* 0x000fe400078e00ff */
[----:B------:R-:W-:Y:S02]  /*1370*/  IMAD.MOV.U32 R12, RZ, RZ, 0x1 ;  /* 0x00000001ff0c7424 */ /* 0x000fe400078e00ff */
[----:B0-----:R-:W-:-:S07]  /*1380*/  IMAD.MOV.U32 R13, RZ, RZ, RZ ;  /* 0x000000ffff0d7224 */ /* 0x001fce00078e00ff */
[----:B------:R-:W-:-:S07]  /*1390*/  LEPC R20, `(.L_x_13) ;  /* 0x000000001014794e */ /* 0x000fce0000000000 */
[----:B-1---5:R-:W-:Y:S05]  /*13a0*/  CALL.ABS.NOINC R14 ;  /* 0x000000000e007343 */ /* 0x022fea0003c00000 */
.L_x_13:
[----:B------:R-:W-:-:S13]  /*13b0*/  ISETP.NE.AND P0, PT, R98, 0x3, PT ;  /* 0x000000036200780c */ /* 0x000fda0003f05270 */
[----:B------:R-:W-:Y:S05]  /*13c0*/  @!P0 BRA `(.L_x_14) ;  /* 0x0000000000048947 */ /* 0x000fea0003800000 */
[----:B------:R-:W-:Y:S01]  /*13d0*/  BPT.TRAP 0x1 ;  /* 0x000000040000795c */ /* 0x000fe20000300000 */
.L_x_14:
[----:B------:R-:W-:Y:S02]  /*13e0*/  IMAD.U32 R3, RZ, RZ, UR41 ;  /* 0x00000029ff037e24 */ /* 0x000fe4000f8e00ff */
[----:B------:R-:W-:-:S03]  /*13f0*/  IMAD.U32 R0, RZ, RZ, UR40 ;  /* 0x00000028ff007e24 */ /* 0x000fc6000f8e00ff */
[----:B------:R-:W-:Y:S02]  /*1400*/  LEA R3, R3, UR46, 0x3 ;  /* 0x0000002e03037c11 */ /* 0x000fe4000f8e18ff */
[----:B------:R-:W-:-:S04]  /*1410*/  SHF.L.U32 R0, R0, 0x1f, RZ ;  /* 0x0000001f00007819 */ /* 0x000fc800000006ff */
[----:B------:R0:W1:Y:S01]  /*1420*/  SYNCS.PHASECHK.TRANS64.TRYWAIT P1, [R3+URZ], R0 ;  /* 0x00000000030075a7 */ /* 0x000062000802017f */
[----:B------:R-:W-:Y:S05]  /*1430*/  @!P0 BRA `(.L_x_15) ;  /* 0x0000000000048947 */ /* 0x000fea0003800000 */
[----:B------:R-:W-:Y:S01]  /*1440*/  BPT.TRAP 0x1 ;  /* 0x000000040000795c */ /* 0x000fe20000300000 */
.L_x_15:
[----:B------:R-:W-:-:S05]  /*1450*/  IMAD.U32 R4, RZ, RZ, UR44 ;  /* 0x0000002cff047e24 */ /* 0x000fca000f8e00ff */
[----:B------:R-:W-:Y:S01]  /*1460*/  ISETP.GE.AND P2, PT, R4, 0x1, PT ;  /* 0x000000010400780c */ /* 0x000fe20003f46270 */
[----:B-1----:R-:W-:-:S12]  /*1470*/  @P1 BRA `(.L_x_16) ;  /* 0x0000000000081947 */ /* 0x002fd80003800000 */
[----:B------:R-:W1:Y:S02]  /*1480*/  SYNCS.PHASECHK.TRANS64.TRYWAIT P1, [R3+URZ], R0 ;  /* 0x00000000030075a7 */ /* 0x000e64000802017f */
[----:B-1----:R-:W-:Y:S05]  /*1490*/  @!P1 BRA `(.L_x_17) ;  /* 0x0000006400ac9947 */ /* 0x002fea0003800000 */
.L_x_16:
[----:B------:R-:W-:Y:S05]  /*14a0*/  WARPSYNC.ALL ;  /* 0x0000000000007948 */ /* 0x000fea0003800000 */
[----:B------:R-:W-:Y:S01]  /*14b0*/  UIADD3 UR4, UR46, 0x10100, URZ ;  /* 0x000101002e047890 */ /* 0x000fe2000fffe03f */
[----:B------:R-:W-:Y:S01]  /*14c0*/  WARPGROUP.ARRIVE ;  /* 0x00000000000079c5 */ /* 0x000fe20000000000 */
[----:B------:R-:W-:Y:S02]  /*14d0*/  ULEA UR5, UR41, UR45, 0xa ;  /* 0x0000002d29057291 */ /* 0x000fe4000f8e503f */
[----:B------:R-:W-:Y:S01]  /*14e0*/  USHF.R.U32.HI UR4, URZ, 0x4, UR4 ;  /* 0x000000043f047899 */ /* 0x000fe20008011604 */
[----:B------:R-:W-:Y:S01]  /*14f0*/  UMOV UR9, 0x40000040 ;  /* 0x4000004000097882 */ /* 0x000fe20000000000 */
[----:B------:R-:W-:-:S02]  /*1500*/  UMOV UR11, 0x40000040 ;  /* 0x40000040000b7882 */ /* 0x000fc40000000000 */
[----:B------:R-:W-:Y:S01]  /*1510*/  ULOP3.LUT UR4, UR4, 0x3fff, URZ, 0xc0, !UPT ;  /* 0x00003fff04047892 */ /* 0x000fe2000f8ec03f */
[----:B------:R-:W-:-:S03]  /*1520*/  UMOV UR8, UR5 ;  /* 0x0000000500087c82 */ /* 0x000fc60008000000 */
[----:B------:R-:W-:-:S04]  /*1530*/  ULOP3.LUT UR4, UR4, 0x2000000, URZ, 0xfc, !UPT ;  /* 0x0200000004047892 */ /* 0x000fc8000f8efc3f */
[----:B------:R-:W-:-:S07]  /*1540*/  ULEA UR6, UR41, UR4, 0xa ;  /* 0x0000000429067291 */ /* 0x000fce000f8e503f */
[----:B------:R-:W-:Y:S02]  /*1550*/  UMOV UR10, UR6 ;  /* 0x00000006000a7c82 */ /* 0x000fe40008000000 */
[----:B------:R-:W-:Y:S01]  /*1560*/  HGMMA.64x128x16.F32 R24, gdesc[UR8].tnspA.tnspB, RZ, !UPT, gsb0 ;  /* 0x61e00000081879f0 */ /* 0x000fe2000c0008ff */
[----:B------:R-:W-:Y:S02]  /*1570*/  UIADD3 UR8, UR5, 0x80, URZ ;  /* 0x0000008005087890 */ /* 0x000fe4000fffe03f */
[----:B------:R-:W-:Y:S01]  /*1580*/  UIADD3 UR10, UR6, 0x80, URZ ;  /* 0x00000080060a7890 */ /* 0x000fe2000fffe03f */
[----:B------:R-:W-:Y:S01]  /*1590*/  UMOV UR9, 0x40000040 ;  /* 0x4000004000097882 */ /* 0x000fe20000000000 */
[----:B------:R-:W-:Y:S01]  /*15a0*/  UMOV UR11, 0x40000040 ;  /* 0x40000040000b7882 */ /* 0x000fe20000000000 */
[----:B------:R-:W-:Y:S02]  /*15b0*/  WARPGROUP.DEPBAR.LE gsb0, 0x0 ;  /* 0x00008000000079c5 */ /* 0x000fe40000010000 */
[----:B------:R-:W-:-:S06]  /*15c0*/  WARPGROUP.ARRIVE ;  /* 0x00000000000079c5 */ /* 0x000fcc0000000000 */
[----:B------:R-:W-:Y:S01]  /*15d0*/  HGMMA.64x128x16.F32 R24, gdesc[UR8].tnspA.tnspB, R24, gsb0 ;  /* 0x61e00000081879f0 */ /* 0x000fe20008000818 */
        /* <DEDUP_REMOVED lines=13> */
[----:B------:R-:W-:Y:S03]  /*16b0*/  HGMMA.64x128x16.F32 R24, gdesc[UR8].tnspA.tnspB, R24, gsb0 ;  /* 0x61e00000081879f0 */ /* 0x000fe60008000818 */
[----:B------:R-:W-:Y:S02]  /*16c0*/  WARPGROUP.DEPBAR.LE gsb0, 0x0 ;  /* 0x00008000000079c5 */ /* 0x000fe40000010000 */
[----:B------:R-:W-:Y:S05]  /*16d0*/  @!P2 BRA `(.L_x_18) ;  /* 0x00000004001ca947 */ /* 0x000fea0003800000 */
[----:B------:R-:W-:Y:S01]  /*16e0*/  UIADD3 UR5, UR41, 0x1, URZ ;  /* 0x0000000129057890 */ /* 0x000fe2000fffe03f */
[----:B01----:R-:W-:-:S03]  /*16f0*/  IMAD.U32 R0, RZ, RZ, UR44 ;  /* 0x0000002cff007e24 */ /* 0x003fc6000f8e00ff */
[----:B------:R-:W-:-:S04]  /*1700*/  UISETP.NE.AND UP0, UPT, UR5, 0x4, UPT ;  /* 0x000000040500788c */ /* 0x000fc8000bf05270 */
[----:B------:R-:W-:Y:S02]  /*1710*/  USEL UR6, URZ, 0x1, UP0 ;  /* 0x000000013f067887 */ /* 0x000fe40008000000 */
[----:B------:R-:W-:Y:S02]  /*1720*/  USEL UR5, UR5, URZ, UP0 ;  /* 0x0000003f05057287 */ /* 0x000fe40008000000 */
[----:B------:R-:W-:-:S06]  /*1730*/  ULOP3.LUT UR6, UR40, UR6, URZ, 0x3c, !UPT ;  /* 0x0000000628067292 */ /* 0x000fcc000f8e3c3f */
[----:B------:R-:W-:Y:S01]  /*1740*/  IMAD.U32 R5, RZ, RZ, UR6 ;  /* 0x00000006ff057e24 */ /* 0x000fe2000f8e00ff */
[----:B------:R-:W-:-:S06]  /*1750*/  UMOV UR6, UR41 ;  /* 0x0000002900067c82 */ /* 0x000fcc0008000000 */
.L_x_25:
[----:B01----:R-:W-:Y:S05]  /*1760*/  @!P0 BRA `(.L_x_19) ;  /* 0x0000000000048947 */ /* 0x003fea0003800000 */
[----:B------:R-:W-:Y:S01]  /*1770*/  BPT.TRAP 0x1 ;  /* 0x000000040000795c */ /* 0x000fe20000300000 */
.L_x_19:
[----:B------:R-:W0:Y:S01]  /*1780*/  S2UR UR8, SR_CgaCtaId ;  /* 0x00000000000879c3 */ /* 0x000e220000008800 */
[----:B------:R-:W-:Y:S01]  /*1790*/  UMOV UR7, 0x400 ;  /* 0x0000040000077882 */ /* 0x000fe20000000000 */
[----:B------:R-:W-:Y:S01]  /*17a0*/  SHF.L.U32 R3, R5, 0x1f, RZ ;  /* 0x0000001f05037819 */ /* 0x000fe200000006ff */
[----:B0-----:R-:W-:-:S04]  /*17b0*/  ULEA UR13, UR8, UR7, 0x18 ;  /* 0x00000007080d7291 */ /* 0x001fc8000f8ec03f */
[----:B------:R-:W-:-:S09]  /*17c0*/  ULEA UR7, UR5, UR13, 0x3 ;  /* 0x0000000d05077291 */ /* 0x000fd2000f8e183f */
[----:B------:R0:W1:Y:S01]  /*17d0*/  SYNCS.PHASECHK.TRANS64.TRYWAIT P1, [UR7], R3 ;  /* 0x00000003ff0075a7 */ /* 0x0000620008020147 */
[----:B------:R-:W-:Y:S05]  /*17e0*/  @!P0 BRA `(.L_x_20) ;  /* 0x0000000000048947 */ /* 0x000fea0003800000 */
[----:B------:R-:W-:Y:S01]  /*17f0*/  BPT.TRAP 0x1 ;  /* 0x000000040000795c */ /* 0x000fe20000300000 */
.L_x_20:
[----:B-1----:R-:W-:Y:S05]  /*1800*/  @P1 BRA `(.L_x_21) ;  /* 0x0000000000081947 */ /* 0x002fea0003800000 */
[----:B------:R-:W1:Y:S02]  /*1810*/  SYNCS.PHASECHK.TRANS64.TRYWAIT P1, [UR7], R3 ;  /* 0x00000003ff0075a7 */ /* 0x000e640008020147 */
[----:B-1----:R-:W-:Y:S05]  /*1820*/  @!P1 BRA `(.L_x_22) ;  /* 0x0000006000dc9947 */ /* 0x002fea0003800000 */
.L_x_21:
[----:B------:R-:W-:Y:S01]  /*1830*/  ULEA UR7, UR5, UR45, 0xa ;  /* 0x0000002d05077291 */ /* 0x000fe2000f8e503f */
[----:B------:R-:W-:Y:S01]  /*1840*/  WARPGROUP.ARRIVE ;  /* 0x00000000000079c5 */ /* 0x000fe20000000000 */
[----:B------:R-:W-:Y:S01]  /*1850*/  ULEA UR12, UR5, UR4, 0xa ;  /* 0x00000004050c7291 */ /* 0x000fe2000f8e503f */
[----:B------:R-:W-:Y:S01]  /*1860*/  UMOV UR9, 0x40000040 ;  /* 0x4000004000097882 */ /* 0x000fe20000000000 */
[----:B------:R-:W-:-:S03]  /*1870*/  UMOV UR11, 0x40000040 ;  /* 0x40000040000b7882 */ /* 0x000fc60000000000 */
[----:B------:R-:W-:Y:S02]  /*1880*/  UMOV UR8, UR7 ;  /* 0x0000000700087c82 */ /* 0x000fe40008000000 */
[----:B------:R-:W-:Y:S02]  /*1890*/  UMOV UR10, UR12 ;  /* 0x0000000c000a7c82 */ /* 0x000fe40008000000 */
[----:B------:R-:W-:Y:S01]  /*18a0*/  HGMMA.64x128x16.F32 R24, gdesc[UR8].tnspA.tnspB, R24, gsb0 ;  /* 0x61e00000081879f0 */ /* 0x000fe20008000818 */
[----:B------:R-:W-:Y:S02]  /*18b0*/  UIADD3 UR8, UR7, 0x80, URZ ;  /* 0x0000008007087890 */ /* 0x000fe4000fffe03f */
[----:B------:R-:W-:Y:S01]  /*18c0*/  UIADD3 UR10, UR12, 0x80, URZ ;  /* 0x000000800c0a7890 */ /* 0x000fe2000fffe03f */
[----:B------:R-:W-:Y:S01]  /*18d0*/  UMOV UR9, 0x40000040 ;  /* 0x4000004000097882 */ /* 0x000fe20000000000 */
[----:B------:R-:W-:Y:S01]  /*18e0*/  UMOV UR11, 0x40000040 ;  /* 0x40000040000b7882 */ /* 0x000fe20000000000 */
[----:B------:R-:W-:-:S02]  /*18f0*/  WARPGROUP.DEPBAR.LE gsb0, 0x0 ;  /* 0x00008000000079c5 */ /* 0x000fc40000010000 */
        /* <DEDUP_REMOVED lines=18> */
[----:B------:R-:W-:Y:S01]  /*1a20*/  BPT.TRAP 0x1 ;  /* 0x000000040000795c */ /* 0x000fe20000300000 */
.L_x_23:
[----:B------:R-:W-:Y:S01]  /*1a30*/  ULEA UR7, UR6, UR13, 0x3 ;  /* 0x0000000d06077291 */ /* 0x000fe2000f8e183f */
[----:B------:R-:W-:-:S03]  /*1a40*/  ISETP.GT.U32.AND P1, PT, R18, 0x1, PT ;  /* 0x000000011200780c */ /* 0x000fc60003f24070 */
[----:B------:R-:W-:-:S04]  /*1a50*/  UIADD3 UR7, UR7, 0x20, URZ ;  /* 0x0000002007077890 */ /* 0x000fc8000fffe03f */
[----:B------:R-:W-:-:S09]  /*1a60*/  UPRMT UR7, URZ, 0x654, UR7 ;  /* 0x000006543f077896 */ /* 0x000fd20008000007 */
[----:B------:R-:W-:Y:S01]  /*1a70*/  SYNCS.ARRIVE.TRANS64.RED.A1T0 RZ, [UR7], RZ ;  /* 0x000000ffffff79a7 */ /* 0x000fe20008100407 */
[----:B------:R-:W-:Y:S05]  /*1a80*/  @P1 BRA `(.L_x_24) ;  /* 0x0000000000041947 */ /* 0x000fea0003800000 */
[----:B------:R-:W-:Y:S01]  /*1a90*/  BPT.TRAP 0x1 ;  /* 0x000000040000795c */ /* 0x000fe20000300000 */
.L_x_24:
[----:B------:R-:W-:Y:S01]  /*1aa0*/  UIADD3 UR5, UR5, 0x1, URZ ;  /* 0x0000000105057890 */ /* 0x000fe2000fffe03f */
[C---:B------:R-:W-:Y:S01]  /*1ab0*/  ISETP.GT.AND P1, PT, R0.reuse, 0x1, PT ;  /* 0x000000010000780c */ /* 0x040fe20003f24270 */
[----:B------:R-:W-:Y:S01]  /*1ac0*/  UIADD3 UR6, UR6, 0x1, URZ ;  /* 0x0000000106067890 */ /* 0x000fe2000fffe03f */
[----:B------:R-:W-:Y:S01]  /*1ad0*/  VIADD R0, R0, 0xffffffff ;  /* 0xffffffff00007836 */ /* 0x000fe20000000000 */
[----:B------:R-:W-:Y:S02]  /*1ae0*/  UISETP.NE.AND UP0, UPT, UR5, 0x4, UPT ;  /* 0x000000040500788c */ /* 0x000fe4000bf05270 */
[----:B------:R-:W-:Y:S02]  /*1af0*/  UISETP.NE.AND UP1, UPT, UR6, 0x4, UPT ;  /* 0x000000040600788c */ /* 0x000fe4000bf25270 */
[----:B------:R-:W-:Y:S02]  /*1b00*/  USEL UR7, URZ, 0x1, UP0 ;  /* 0x000000013f077887 */ /* 0x000fe40008000000 */
[----:B------:R-:W-:-:S02]  /*1b10*/  USEL UR5, UR5, URZ, UP0 ;  /* 0x0000003f05057287 */ /* 0x000fc40008000000 */
[----:B------:R-:W-:Y:S02]  /*1b20*/  USEL UR6, UR6, URZ, UP1 ;  /* 0x0000003f06067287 */ /* 0x000fe40008800000 */
[----:B------:R-:W-:Y:S01]  /*1b30*/  LOP3.LUT R5, R5, UR7, RZ, 0x3c, !PT ;  /* 0x0000000705057c12 */ /* 0x000fe2000f8e3cff */
[----:B------:R-:W-:Y:S09]  /*1b40*/  @P1 BRA `(.L_x_25) ;  /* 0xfffffffc00041947 */ /* 0x000ff2000383ffff */
.L_x_18:
[----:B01----:R-:W0:Y:S02]  /*1b50*/  LDC R0, c[0x0][0x28c] ;  /* 0x0000a300ff007b82 */ /* 0x003e240000000800 */
[----:B0-----:R-:W-:-:S13]  /*1b60*/  ISETP.GE.AND P1, PT, R0, 0x1, PT ;  /* 0x000000010000780c */ /* 0x001fda0003f26270 */
[----:B------:R-:W-:Y:S05]  /*1b70*/  @!P1 BRA `(.L_x_26) ;  /* 0x0000000000389947 */ /* 0x000fea0003800000 */
[----:B------:R-:W-:Y:S05]  /*1b80*/  @!P0 BRA `(.L_x_27) ;  /* 0x0000000000048947 */ /* 0x000fea0003800000 */
[----:B------:R-:W-:Y:S01]  /*1b90*/  BPT.TRAP 0x1 ;  /* 0x000000040000795c */ /* 0x000fe20000300000 */
.L_x_27:
[----:B------:R-:W0:Y:S01]  /*1ba0*/  S2UR UR6, SR_CgaCtaId ;  /* 0x00000000000679c3 */ /* 0x000e220000008800 */
[----:B------:R-:W-:Y:S01]  /*1bb0*/  UIADD3 UR4, UR44, UR41, URZ ;  /* 0x000000292c047290 */ /* 0x000fe2000fffe03f */
[----:B------:R-:W-:Y:S01]  /*1bc0*/  ISETP.GT.U32.AND P0, PT, R18, 0x1, PT ;  /* 0x000000011200780c */ /* 0x000fe20003f04070 */
[----:B------:R-:W-:Y:S02]  /*1bd0*/  UMOV UR5, 0x400 ;  /* 0x0000040000057882 */ /* 0x000fe40000000000 */
[----:B------:R-:W-:-:S04]  /*1be0*/  USHF.L.U32 UR4, UR4, 0x3, URZ ;  /* 0x0000000304047899 */ /* 0x000fc8000800063f */
[----:B------:R-:W-:Y:S02]  /*1bf0*/  ULOP3.LUT UR4, UR4, 0x18, URZ, 0xc0, !UPT ;  /* 0x0000001804047892 */ /* 0x000fe4000f8ec03f */
[----:B0-----:R-:W-:-:S04]  /*1c00*/  ULEA UR5, UR6, UR5, 0x18 ;  /* 0x0000000506057291 */ /* 0x001fc8000f8ec03f */
[----:B------:R-:W-:-:S04]  /*1c10*/  UIADD3 UR4, UR5, 0x20, UR4 ;  /* 0x0000002005047890 */ /* 0x000fc8000fffe004 */
[----:B------:R-:W-:-:S09]  /*1c20*/  UPRMT UR4, URZ, 0x654, UR4 ;  /* 0x000006543f047896 */ /* 0x000fd20008000004 */
[----:B------:R-:W-:Y:S01]  /*1c30*/  SYNCS.ARRIVE.TRANS64.RED.A1T0 RZ, [UR4], RZ ;  /* 0x000000ffffff79a7 */ /* 0x000fe20008100404 */
[----:B------:R-:W-:Y:S05]  /*1c40*/  @P0 BRA `(.L_x_26) ;  /* 0x0000000000040947 */ /* 0x000fea0003800000 */
[----:B------:R-:W-:Y:S01]  /*1c50*/  BPT.TRAP 0x1 ;  /* 0x000000040000795c */ /* 0x000fe20000300000 */
.L_x_26:
[----:B------:R-:W-:Y:S01]  /*1c60*/  IMAD.SHL.U32 R6, R100, 0x80, RZ ;  /* 0x0000008064067824 */ /* 0x000fe200078e00ff */
[----:B------:R-:W-:Y:S01]  /*1c70*/  ULDC UR6, c[0x0][0x288] ;  /* 0x0000a20000067ab9 */ /* 0x000fe20000000800 */
[----:B------:R-:W-:Y:S01]  /*1c80*/  SHF.R.S32.HI R11, RZ, 0x1f, R99 ;  /* 0x0000001fff0b7819 */ /* 0x000fe20000011463 */
[C---:B------:R-:W-:Y:S01]  /*1c90*/  IMAD.SHL.U32 R10, R101.reuse, 0x80, RZ ;  /* 0x00000080650a7824 */ /* 0x040fe200078e00ff */
[----:B------:R-:W-:Y:S01]  /*1ca0*/  ULDC.64 UR4, c[0x0][0x5d0] ;  /* 0x0001740000047ab9 */ /* 0x000fe20000000a00 */
[C---:B------:R-:W-:Y:S01]  /*1cb0*/  LOP3.LUT R8, R6.reuse, 0x6, R93, 0xf8, !PT ;  /* 0x0000000606087812 */ /* 0x040fe200078ef85d */
[----:B------:R-:W-:Y:S01]  /*1cc0*/  IMAD.WIDE R100, R101, 0x80, R22 ;  /* 0x0000008065647825 */ /* 0x000fe200078e0216 */
[----:B------:R-:W-:Y:S01]  /*1cd0*/  ISETP.GE.AND P0, PT, R6, UR6, PT ;  /* 0x0000000606007c0c */ /* 0x000fe2000bf06270 */
[----:B------:R-:W-:Y:S01]  /*1ce0*/  ULDC UR6, c[0x0][0x284] ;  /* 0x0000a10000067ab9 */ /* 0x000fe20000000800 */
[----:B------:R-:W-:Y:S01]  /*1cf0*/  SHF.R.S32.HI R9, RZ, 0x1f, R8 ;  /* 0x0000001fff097819 */ /* 0x000fe20000011408 */
[----:B------:R-:W-:Y:S01]  /*1d00*/  IMAD R0, R11, UR4, RZ ;  /* 0x000000040b007c24 */ /* 0x000fe2000f8e02ff */
[----:B------:R-:W-:-:S03]  /*1d10*/  ISETP.GE.OR P0, PT, R10, UR6, P0 ;  /* 0x000000060a007c0c */ /* 0x000fc60008706670 */
[C---:B------:R-:W-:Y:S02]  /*1d20*/  IMAD R3, R99.reuse, UR5, R0 ;  /* 0x0000000563037c24 */ /* 0x040fe4000f8e0200 */
[----:B------:R-:W-:Y:S01]  /*1d30*/  IMAD.WIDE.U32 R4, R99, UR4, R8 ;  /* 0x0000000463047c25 */ /* 0x000fe2000f8e0008 */
[----:B------:R-:W-:-:S03]  /*1d40*/  ULDC.64 UR4, c[0x0][0x5c8] ;  /* 0x0001720000047ab9 */ /* 0x000fc60000000a00 */
[----:B------:R-:W-:Y:S02]  /*1d50*/  IMAD R7, R101, UR4, RZ ;  /* 0x0000000465077c24 */ /* 0x000fe4000f8e02ff */
[----:B------:R-:W-:Y:S02]  /*1d60*/  IMAD.IADD R5, R5, 0x1, R3 ;  /* 0x0000000105057824 */ /* 0x000fe400078e0203 */
[C---:B------:R-:W-:Y:S02]  /*1d70*/  IMAD R7, R100.reuse, UR5, R7 ;  /* 0x0000000564077c24 */ /* 0x040fe4000f8e0207 */
[----:B------:R-:W-:-:S04]  /*1d80*/  IMAD.WIDE.U32 R102, R100, UR4, R4 ;  /* 0x0000000464667c25 */ /* 0x000fc8000f8e0004 */
[----:B------:R-:W-:Y:S01]  /*1d90*/  IMAD.MOV.U32 R0, RZ, RZ, -0x1 ;  /* 0xffffffffff007424 */ /* 0x000fe200078e00ff */
[----:B------:R-:W-:Y:S06]  /*1da0*/  @P0 BRA `(.L_x_28) ;  /* 0x00000040001c0947 */ /* 0x000fec0003800000 */
[----:B-----5:R-:W-:Y:S01]  /*1db0*/  FSETP.NEU.AND P0, PT, R88, RZ, PT ;  /* 0x000000ff5800720b */ /* 0x020fe20003f0d000 */
[----:B------:R-:W-:Y:S01]  /*1dc0*/  IMAD.IADD R4, R89, 0x1, -R6 ;  /* 0x0000000159047824 */ /* 0x000fe200078e0a06 */
[----:B------:R-:W-:Y:S01]  /*1dd0*/  BSSY B0, `(.L_x_28) ;  /* 0x0000404000007945 */ /* 0x000fe20003800000 */
[----:B------:R-:W-:Y:S02]  /*1de0*/  IMAD.IADD R3, R97, 0x1, -R10 ;  /* 0x0000000161037824 */ /* 0x000fe400078e0a0a */
[----:B------:R-:W-:Y:S01]  /*1df0*/  IMAD.IADD R113, R103, 0x1, R7 ;  /* 0x0000000167717824 */ /* 0x000fe200078e0207 */
[----:B------:R-:W-:-:S04]  /*1e00*/  ISETP.GT.AND P2, PT, R4, RZ, PT ;  /* 0x000000ff0400720c */ /* 0x000fc80003f44270 */
[----:B------:R-:W-:-:S03]  /*1e10*/  ISETP.GT.AND P1, PT, R3, RZ, P2 ;  /* 0x000000ff0300720c */ /* 0x000fc60001724270 */
[----:B------:R-:W-:Y:S10]  /*1e20*/  @!P0 BRA `(.L_x_29) ;  /* 0x0000002c00288947 */ /* 0x000ff40003800000 */
[----:B------:R-:W0:Y:S01]  /*1e30*/  LDC.64 R106, c[0x0][0x5b8] ;  /* 0x00016e00ff6a7b82 */ /* 0x000e220000000a00 */
[----:B------:R-:W-:-:S07]  /*1e40*/  ULDC.64 UR4, c[0x0][0x5c0] ;  /* 0x0001700000047ab9 */ /* 0x000fce0000000a00 */
[----:B------:R-:W1:Y:S08]  /*1e50*/  LDC.64 R108, c[0x0][0x5b0] ;  /* 0x00016c00ff6c7b82 */ /* 0x000e700000000a00 */
[----:B------:R-:W2:Y:S01]  /*1e60*/  LDC.64 R110, c[0x0][0x5a8] ;  /* 0x00016a00ff6e7b82 */ /* 0x000ea20000000a00 */
[-C--:B0-----:R-:W-:Y:S02]  /*1e70*/  IMAD R6, R11, R106.reuse, RZ ;  /* 0x0000006a0b067224 */ /* 0x081fe400078e02ff */
[----:B------:R-:W-:-:S04]  /*1e80*/  IMAD.WIDE.U32 R104, R99, R106, R8 ;  /* 0x0000006a63687225 */ /* 0x000fc800078e0008 */
[----:B------:R-:W-:Y:S02]  /*1e90*/  IMAD R103, R99, R107, R6 ;  /* 0x0000006b63677224 */ /* 0x000fe400078e0206 */
[-C--:B-1----:R-:W-:Y:S02]  /*1ea0*/  IMAD R5, R101, R108.reuse, RZ ;  /* 0x0000006c65057224 */ /* 0x082fe400078e02ff */
[----:B------:R-:W-:Y:S02]  /*1eb0*/  IMAD.IADD R13, R105, 0x1, R103 ;  /* 0x00000001690d7824 */ /* 0x000fe400078e0267 */
[----:B------:R-:W-:Y:S02]  /*1ec0*/  IMAD.MOV.U32 R12, RZ, RZ, R104 ;  /* 0x000000ffff0c7224 */ /* 0x000fe400078e0068 */
[C---:B------:R-:W-:Y:S02]  /*1ed0*/  IMAD R107, R100.reuse, R109, R5 ;  /* 0x0000006d646b7224 */ /* 0x040fe400078e0205 */
[----:B------:R-:W-:-:S04]  /*1ee0*/  IMAD.WIDE.U32 R6, R100, R108, R12 ;  /* 0x0000006c64067225 */ /* 0x000fc800078e000c */
[----:B------:R-:W-:Y:S01]  /*1ef0*/  IMAD.IADD R5, R7, 0x1, R107 ;  /* 0x0000000107057824 */ /* 0x000fe200078e026b */
[----:B--2---:R-:W-:-:S04]  /*1f00*/  LEA R14, P0, R6, R110, 0x1 ;  /* 0x0000006e060e7211 */ /* 0x004fc800078008ff */
[----:B------:R-:W-:-:S05]  /*1f10*/  LEA.HI.X R15, R6, R111, R5, 0x1, P0 ;  /* 0x0000006f060f7211 */ /* 0x000fca00000f0c05 */
[----:B------:R0:W2:Y:S01]  /*1f20*/  @P1 LDG.E.LTC128B.U16 R5, desc[UR38][R14.64] ;  /* 0x000000260e051981 */ /* 0x0000a2000c1e1520 */
[----:B------:R-:W-:Y:S01]  /*1f30*/  LEA R10, P0, R102, UR4, 0x1 ;  /* 0x00000004660a7c11 */ /* 0x000fe2000f8008ff */
[----:B------:R-:W-:Y:S01]  /*1f40*/  IMAD.WIDE.U32 R6, R100, R108, R8 ;  /* 0x0000006c64067225 */ /* 0x000fe200078e0008 */
[----:B------:R-:W-:Y:S03]  /*1f50*/  BSSY B1, `(.L_x_30) ;  /* 0x0000012000017945 */ /* 0x000fe60003800000 */
[----:B------:R-:W-:Y:S02]  /*1f60*/  IMAD.IADD R7, R107, 0x1, R7 ;  /* 0x000000016b077824 */ /* 0x000fe400078e0207 */
[----:B------:R-:W-:Y:S01]  /*1f70*/  IMAD.WIDE.U32 R20, R99, R106, R6 ;  /* 0x0000006a63147225 */ /* 0x000fe200078e0006 */
[----:B0-----:R-:W-:-:S03]  /*1f80*/  SHF.L.U64.HI R15, R108, 0x3, R109 ;  /* 0x000000036c0f7819 */ /* 0x001fc6000001026d */
[----:B------:R-:W-:Y:S01]  /*1f90*/  IMAD.IADD R7, R103, 0x1, R21 ;  /* 0x0000000167077824 */ /* 0x000fe200078e0215 */
[----:B------:R-:W-:Y:S01]  /*1fa0*/  LEA R6, P4, R20, R110, 0x1 ;  /* 0x0000006e14067211 */ /* 0x000fe200078808ff */
[----:B------:R-:W-:-:S03]  /*1fb0*/  IMAD.SHL.U32 R14, R108, 0x8, RZ ;  /* 0x000000086c0e7824 */ /* 0x000fc600078e00ff */
[----:B------:R-:W-:Y:S01]  /*1fc0*/  LEA.HI.X R7, R20, R111, R7, 0x1, P4 ;  /* 0x0000006f14077211 */ /* 0x000fe200020f0c07 */
[----:B--2---:R-:W-:-:S05]  /*1fd0*/  HADD2.F32 R11, -RZ, R5.H0_H0 ;  /* 0x20000005ff0b7230 */ /* 0x004fca0000004100 */
[----:B------:R-:W-:-:S04]  /*1fe0*/  FMUL R11, R11, R88 ;  /* 0x000000580b0b7220 */ /* 0x000fc80000400000 */
[----:B------:R-:W-:Y:S01]  /*1ff0*/  FFMA R24, R24, R19, R11 ;  /* 0x0000001318187223 */ /* 0x000fe2000000000b */
[----:B------:R-:W-:Y:S02]  /*2000*/  LEA.HI.X R11, R102, UR5, R113, 0x1, P0 ;  /* 0x00000005660b7c11 */ /* 0x000fe400080f0c71 */
[----:B------:R-:W-:Y:S02]  /*2010*/  ISETP.GT.AND P0, PT, R4, 0x1, PT ;  /* 0x000000010400780c */ /* 0x000fe40003f04270 */
[----:B------:R-:W-:Y:S02]  /*2020*/  F2FP.F16.F32.PACK_AB R24, RZ, R24 ;  /* 0x00000018ff18723e */ /* 0x000fe400000000ff */
[----:B------:R-:W-:-:S03]  /*2030*/  ISETP.GT.AND P3, PT, R3, RZ, P0 ;  /* 0x000000ff0300720c */ /* 0x000fc60000764270 */
[----:B------:R0:W-:Y:S10]  /*2040*/  @P1 STG.E.U16 desc[UR38][R10.64], R24 ;  /* 0x000000180a001986 */ /* 0x0001f4000c101526 */
[----:B------:R-:W-:Y:S05]  /*2050*/  @!P3 BRA `(.L_x_31) ;  /* 0x000000000004b947 */ /* 0x000fea0003800000 */
[----:B------:R1:W5:Y:S02]  /*2060*/  LDG.E.LTC128B.U16 R5, desc[UR38][R6.64+0x2] ;  /* 0x0000022606057981 */ /* 0x000364000c1e1520 */
.L_x_31:
[----:B------:R-:W-:Y:S05]  /*2070*/  BSYNC B1 ;  /* 0x0000000000017941 */ /* 0x000fea0003800000 */
.L_x_30:
[----:B-----5:R-:W-:Y:S01]  /*2080*/  HADD2.F32 R101, -RZ, R5.H0_H0 ;  /* 0x20000005ff657230 */ /* 0x020fe20000004100 */
[----:B------:R-:W-:Y:S01]  /*2090*/  ISETP.GT.AND P2, PT, R3, 0x8, P2 ;  /* 0x000000080300780c */ /* 0x000fe20001744270 */
[----:B------:R-:W-:Y:S01]  /*20a0*/  IMAD.WIDE.U32 R20, R100, R108, R14 ;  /* 0x0000006c64147225 */ /* 0x000fe200078e000e */
[----:B0-----:R-:W-:-:S03]  /*20b0*/  PRMT R24, R5, 0x7610, R24 ;  /* 0x0000761005187816 */ /* 0x001fc60000000018 */
[----:B------:R-:W-:Y:S01]  /*20c0*/  FMUL R12, R101, R88 ;  /* 0x00000058650c7220 */ /* 0x000fe20000400000 */
[----:B------:R-:W-:Y:S01]  /*20d0*/  IMAD.IADD R107, R107, 0x1, R21 ;  /* 0x000000016b6b7824 */ /* 0x000fe200078e0215 */
[----:B------:R-:W-:Y:S02]  /*20e0*/  IADD3 R104, P1, R104, R20, RZ ;  /* 0x0000001468687210 */ /* 0x000fe40007f3e0ff */
[----:B------:R-:W-:-:S03]  /*20f0*/  FFMA R12, R25, R19, R12 ;  /* 0x00000013190c7223 */ /* 0x000fc6000000000c */
[----:B------:R-:W-:Y:S01]  /*2100*/  IMAD.X R13, R107, 0x1, R13, P1 ;  /* 0x000000016b0d7824 */ /* 0x000fe200008e060d */
[C---:B------:R-:W-:Y:S02]  /*2110*/  LEA R14, P1, R104.reuse, R110, 0x1 ;  /* 0x0000006e680e7211 */ /* 0x040fe400078208ff */
[----:B------:R-:W-:Y:S02]  /*2120*/  F2FP.F16.F32.PACK_AB R12, RZ, R12 ;  /* 0x0000000cff0c723e */ /* 0x000fe400000000ff */
[----:B------:R-:W-:Y:S02]  /*2130*/  LEA.HI.X R15, R104, R111, R13, 0x1, P1 ;  /* 0x0000006f680f7211 */ /* 0x000fe400008f0c0d */
[----:B------:R-:W-:-:S05]  /*2140*/  PRMT R21, R12, 0x7610, R21 ;  /* 0x000076100c157816 */ /* 0x000fca0000000015 */
[----:B------:R0:W-:Y:S04]  /*2150*/  @P3 STG.E.U16 desc[UR38][R10.64+0x2], R21 ;  /* 0x000002150a003986 */ /* 0x0001e8000c101526 */
[----:B------:R-:W2:Y:S01]  /*2160*/  @P2 LDG.E.LTC128B.U16 R24, desc[UR38][R14.64] ;  /* 0x000000260e182981 */ /* 0x000ea2000c1e1520 */
[----:B------:R-:W-:Y:S01]  /*2170*/  IADD3 R20, P1, R8, R20, RZ ;  /* 0x0000001408147210 */ /* 0x000fe20007f3e0ff */
[----:B------:R-:W-:Y:S01]  /*2180*/  BSSY B1, `(.L_x_32) ;  /* 0x0000011000017945 */ /* 0x000fe20003800000 */
[C---:B------:R-:W-:Y:S02]  /*2190*/  SHF.L.U64.HI R13, R92.reuse, 0x1, R91 ;  /* 0x000000015c0d7819 */ /* 0x040fe4000001025b */
[----:B------:R-:W-:Y:S01]  /*21a0*/  ISETP.GT.AND P0, PT, R3, 0x8, P0 ;  /* 0x000000080300780c */ /* 0x000fe20000704270 */
[----:B0-----:R-:W-:Y:S01]  /*21b0*/  IMAD.X R21, R9, 0x1, R107, P1 ;  /* 0x0000000109157824 */ /* 0x001fe200008e066b */
[----:B------:R-:W-:Y:S01]  /*21c0*/  LEA R12, P1, R92, R10, 0x1 ;  /* 0x0000000a5c0c7211 */ /* 0x000fe200078208ff */
[----:B------:R-:W-:-:S04]  /*21d0*/  IMAD.WIDE.U32 R20, R99, R106, R20 ;  /* 0x0000006a63147225 */ /* 0x000fc800078e0014 */
[----:B------:R-:W-:Y:S01]  /*21e0*/  IMAD.X R13, R13, 0x1, R11, P1 ;  /* 0x000000010d0d7824 */ /* 0x000fe200008e060b */
[----:B------:R-:W-:Y:S01]  /*21f0*/  LEA R8, P3, R20, R110, 0x1 ;  /* 0x0000006e14087211 */ /* 0x000fe200078608ff */
[----:B------:R-:W-:-:S05]  /*2200*/  IMAD.IADD R9, R103, 0x1, R21 ;  /* 0x0000000167097824 */ /* 0x000fca00078e0215 */
[----:B------:R-:W-:Y:S01]  /*2210*/  LEA.HI.X R9, R20, R111, R9, 0x1, P3 ;  /* 0x0000006f14097211 */ /* 0x000fe200018f0c09 */
[----:B--2---:R-:W-:-:S05]  /*2220*/  HADD2.F32 R5, -RZ, R24.H0_H0 ;  /* 0x20000018ff057230 */ /* 0x004fca0000004100 */
[----:B------:R-:W-:-:S04]  /*2230*/  FMUL R5, R5, R88 ;  /* 0x0000005805057220 */ /* 0x000fc80000400000 */
[----:B------:R-:W-:-:S05]  /*2240*/  FFMA R5, R26, R19, R5 ;  /* 0x000000131a057223 */ /* 0x000fca0000000005 */
[----:B------:R-:W-:-:S05]  /*2250*/  F2FP.F16.F32.PACK_AB R5, RZ, R5 ;  /* 0x00000005ff05723e */ /* 0x000fca00000000ff */
[----:B------:R0:W-:Y:S01]  /*2260*/  @P2 STG.E.U16 desc[UR38][R12.64], R5 ;  /* 0x000000050c002986 */ /* 0x0001e2000c101526 */
[----:B------:R-:W-:Y:S05]  /*2270*/  @!P0 BRA `(.L_x_33) ;  /* 0x0000000000048947 */ /* 0x000fea0003800000 */
[----:B------:R2:W5:Y:S02]  /*2280*/  LDG.E.LTC128B.U16 R24, desc[UR38][R8.64+0x2] ;  /* 0x0000022608187981 */ /* 0x000564000c1e1520 */
.L_x_33:
[----:B------:R-:W-:Y:S05]  /*2290*/  BSYNC B1 ;  /* 0x0000000000017941 */ /* 0x000fea0003800000 */
.L_x_32:
[----:B0----5:R-:W-:Y:S01]  /*22a0*/  HADD2.F32 R5, -RZ, R24.H0_H0 ;  /* 0x20000018ff057230 */ /* 0x021fe20000004100 */
[----:B------:R-:W-:Y:S01]  /*22b0*/  ISETP.GT.AND P1, PT, R4, 0x8, PT ;  /* 0x000000080400780c */ /* 0x000fe20003f24270 */
[----:B------:R-:W-:Y:S03]  /*22c0*/  BSSY B1, `(.L_x_34) ;  /* 0x0000008000017945 */ /* 0x000fe60003800000 */
[----:B------:R-:W-:Y:S01]  /*22d0*/  FMUL R14, R5, R88 ;  /* 0x00000058050e7220 */ /* 0x000fe20000400000 */
[----:B------:R-:W-:-:S03]  /*22e0*/  ISETP.GT.AND P2, PT, R3, RZ, P1 ;  /* 0x000000ff0300720c */ /* 0x000fc60000f44270 */
[----:B------:R-:W-:-:S05]  /*22f0*/  FFMA R14, R27, R19, R14 ;  /* 0x000000131b0e7223 */ /* 0x000fca000000000e */
[----:B------:R-:W-:-:S05]  /*2300*/  F2FP.F16.F32.PACK_AB R14, RZ, R14 ;  /* 0x0000000eff0e723e */ /* 0x000fca00000000ff */
[----:B------:R0:W-:Y:S01]  /*2310*/  @P0 STG.E.U16 desc[UR38][R12.64+0x2], R14 ;  /* 0x0000020e0c000986 */ /* 0x0001e2000c101526 */
[----:B------:R-:W-:Y:S05]  /*2320*/  @!P2 BRA `(.L_x_35) ;  /* 0x000000000004a947 */ /* 0x000fea0003800000 */
[----:B------:R3:W5:Y:S02]  /*2330*/  LDG.E.LTC128B.U16 R24, desc[UR38][R6.64+0x10] ;  /* 0x0000102606187981 */ /* 0x000764000c1e1520 */
.L_x_35:
[----:B------:R-:W-:Y:S05]  /*2340*/  BSYNC B1 ;  /* 0x0000000000017941 */ /* 0x000fea0003800000 */
.L_x_34:
[----:B-----5:R-:W-:Y:S01]  /*2350*/  HADD2.F32 R5, -RZ, R24.H0_H0 ;  /* 0x20000018ff057230 */ /* 0x020fe20000004100 */
        /* <DEDUP_REMOVED lines=9> */
.L_x_37:
[----:B------:R-:W-:Y:S05]  /*23f0*/  BSYNC B1 ;  /* 0x0000000000017941 */ /* 0x000fea0003800000 */
.L_x_36:
[----:B----45:R-:W-:Y:S01]  /*2400*/  HADD2.F32 R5, -RZ, R24.H0_H0 ;  /* 0x20000018ff057230 */ /* 0x030fe20000004100 */
[----:B------:R-:W-:Y:S01]  /*2410*/  ISETP.GT.AND P1, PT, R3, 0x8, P1 ;  /* 0x000000080300780c */ /* 0x000fe20000f24270 */
[----:B------:R-:W-:Y:S03]  /*2420*/  BSSY B1, `(.L_x_38) ;  /* 0x0000007000017945 */ /* 0x000fe60003800000 */
[----:B0-----:R-:W-:-:S04]  /*2430*/  FMUL R14, R5, R88 ;  /* 0x00000058050e7220 */ /* 0x001fc80000400000 */
[----:B------:R-:W-:-:S05]  /*2440*/  FFMA R14, R29, R19, R14 ;  /* 0x000000131d0e7223 */ /* 0x000fca000000000e */
[----:B------:R-:W-:-:S05]  /*2450*/  F2FP.F16.F32.PACK_AB R14, RZ, R14 ;  /* 0x0000000eff0e723e */ /* 0x000fca00000000ff */
[----:B------:R0:W-:Y:S01]  /*2460*/  @P3 STG.E.U16 desc[UR38][R10.64+0x12], R14 ;  /* 0x0000120e0a003986 */ /* 0x0001e2000c101526 */
[----:B------:R-:W-:Y:S05]  /*2470*/  @!P1 BRA `(.L_x_39) ;  /* 0x0000000000049947 */ /* 0x000fea0003800000 */
[----:B------:R4:W5:Y:S02]  /*2480*/  LDG.E.LTC128B.U16 R24, desc[UR38][R8.64+0x10] ;  /* 0x0000102608187981 */ /* 0x000964000c1e1520 */
.L_x_39:
[----:B------:R-:W-:Y:S05]  /*2490*/  BSYNC B1 ;  /* 0x0000000000017941 */ /* 0x000fea0003800000 */
.L_x_38:
[----:B-----5:R-:W-:Y:S01]  /*24a0*/  HADD2.F32 R5, -RZ, R24.H0_H0 ;  /* 0x20000018ff057230 */ /* 0x020fe20000004100 */
[----:B------:R-:W-:Y:S01]  /*24b0*/  ISETP.GT.AND P0, PT, R3, 0x8, P0 ;  /* 0x000000080300780c */ /* 0x000fe20000704270 */
[----:B------:R-:W-:Y:S03]  /*24c0*/  BSSY B1, `(.L_x_40) ;  /* 0x0000007000017945 */ /* 0x000fe60003800000 */
[----:B------:R-:W-:-:S04]  /*24d0*/  FMUL R5, R5, R88 ;  /* 0x0000005805057220 */ /* 0x000fc80000400000 */
[----:B------:R-:W-:-:S05]  /*24e0*/  FFMA R5, R30, R19, R5 ;  /* 0x000000131e057223 */ /* 0x000fca0000000005 */
[----:B------:R-:W-:-:S05]  /*24f0*/  F2FP.F16.F32.PACK_AB R5, RZ, R5 ;  /* 0x00000005ff05723e */ /* 0x000fca00000000ff */
[----:B------:R0:W-:Y:S01]  /*2500*/  @P1 STG.E.U16 desc[UR38][R12.64+0x10], R5 ;  /* 0x000010050c001986 */ /* 0x0001e2000c101526 */
[----:B------:R-:W-:Y:S05]  /*2510*/  @!P0 BRA `(.L_x_41) ;  /* 0x0000000000048947 */ /* 0x000fea0003800000 */
[----:B------:R0:W5:Y:S02]  /*2520*/  LDG.E.LTC128B.U16 R24, desc[UR38][R8.64+0x12] ;  /* 0x0000122608187981 */ /* 0x000164000c1e1520 */
.L_x_41:
[----:B------:R-:W-:Y:S05]  /*2530*/  BSYNC B1 ;  /* 0x0000000000017941 */ /* 0x000fea0003800000 */
.L_x_40:
        /* <DEDUP_REMOVED lines=10> */
.L_x_43:
[----:B------:R-:W-:Y:S05]  /*25e0*/  BSYNC B1 ;  /* 0x0000000000017941 */ /* 0x000fea0003800000 */
.L_x_42:
        /* <DEDUP_REMOVED lines=10> */
.L_x_45:
[----:B------:R-:W-:Y:S05]  /*2690*/  BSYNC B1 ;  /* 0x0000000000017941 */ /* 0x000fea0003800000 */
.L_x_44:
[----:B0----5:R-:W-:Y:S01]  /*26a0*/  HADD2.F32 R5, -RZ, R24.H0_H0 ;  /* 0x20000018ff057230 */ /* 0x021fe20000004100 */
        /* <DEDUP_REMOVED lines=8> */
.L_x_47:
[----:B------:R-:W-:Y:S05]  /*2730*/  BSYNC B1 ;  /* 0x0000000000017941 */ /* 0x000fea0003800000 */
.L_x_46:
        /* <DEDUP_REMOVED lines=9> */
.L_x_49:
[----:B------:R-:W-:Y:S05]  /*27d0*/  BSYNC B1 ;  /* 0x0000000000017941 */ /* 0x000fea0003800000 */
.L_x_48:
        /* <DEDUP_REMOVED lines=10> */
.L_x_51:
[----:B------:R-:W-:Y:S05]  /*2880*/  BSYNC B1 ;  /* 0x0000000000017941 */ /* 0x000fea0003800000 */
.L_x_50:
        /* <DEDUP_REMOVED lines=10> */
.L_x_53:
[----:B------:R-:W-:Y:S05]  /*2930*/  BSYNC B1 ;  /* 0x0000000000017941 */ /* 0x000fea0003800000 */
.L_x_52:
        /* <DEDUP_REMOVED lines=9> */
.L_x_55:
[----:B------:R-:W-:Y:S05]  /*29d0*/  BSYNC B1 ;  /* 0x0000000000017941 */ /* 0x000fea0003800000 */
.L_x_54:
        /* <DEDUP_REMOVED lines=9> */
.L_x_57:
[----:B------:R-:W-:Y:S05]  /*2a70*/  BSYNC B1 ;  /* 0x0000000000017941 */ /* 0x000fea0003800000 */
.L_x_56:
        /* <DEDUP_REMOVED lines=10> */
.L_x_59:
[----:B------:R-:W-:Y:S05]  /*2b20*/  BSYNC B1 ;  /* 0x0000000000017941 */ /* 0x000fea0003800000 */
.L_x_58:
        /* <DEDUP_REMOVED lines=10> */
.L_x_61:
[----:B------:R-:W-:Y:S05]  /*2bd0*/  BSYNC B1 ;  /* 0x0000000000017941 */ /* 0x000fea0003800000 */
.L_x_60:
        /* <DEDUP_REMOVED lines=9> */
.L_x_63:
[----:B------:R-:W-:Y:S05]  /*2c70*/  BSYNC B1 ;  /* 0x0000000000017941 */ /* 0x000fea0003800000 */
.L_x_62:
        /* <DEDUP_REMOVED lines=9> */
.L_x_65:
[----:B------:R-:W-:Y:S05]  /*2d10*/  BSYNC B1 ;  /* 0x0000000000017941 */ /* 0x000fea0003800000 */
.L_x_64:
        /* <DEDUP_REMOVED lines=10> */
.L_x_67:
[----:B------:R-:W-:Y:S05]  /*2dc0*/  BSYNC B1 ;  /* 0x0000000000017941 */ /* 0x000fea0003800000 */
.L_x_66:
        /* <DEDUP_REMOVED lines=10> */
.L_x_69:
[----:B------:R-:W-:Y:S05]  /*2e70*/  BSYNC B1 ;  /* 0x0000000000017941 */ /* 0x000fea0003800000 */
.L_x_68:
        /* <DEDUP_REMOVED lines=9> */
.L_x_71:
[----:B------:R-:W-:Y:S05]  /*2f10*/  BSYNC B1 ;  /* 0x0000000000017941 */ /* 0x000fea0003800000 */
.L_x_70:
        /* <DEDUP_REMOVED lines=9> */
.L_x_73:
[----:B------:R-:W-:Y:S05]  /*2fb0*/  BSYNC B1 ;  /* 0x0000000000017941 */ /* 0x000fea0003800000 */
.L_x_72:
        /* <DEDUP_REMOVED lines=10> */
.L_x_75:
[----:B------:R-:W-:Y:S05]  /*3060*/  BSYNC B1 ;  /* 0x0000000000017941 */ /* 0x000fea0003800000 */
.L_x_74:
        /* <DEDUP_REMOVED lines=10> */
.L_x_77:
[----:B------:R-:W-:Y:S05]  /*3110*/  BSYNC B1 ;  /* 0x0000000000017941 */ /* 0x000fea0003800000 */
.L_x_76:
        /* <DEDUP_REMOVED lines=9> */
.L_x_79:
[----:B------:R-:W-:Y:S05]  /*31b0*/  BSYNC B1 ;  /* 0x0000000000017941 */ /* 0x000fea0003800000 */
.L_x_78:
        /* <DEDUP_REMOVED lines=9> */
.L_x_81:
[----:B------:R-:W-:Y:S05]  /*3250*/  BSYNC B1 ;  /* 0x0000000000017941 */ /* 0x000fea0003800000 */
.L_x_80:
        /* <DEDUP_REMOVED lines=10> */
.L_x_83:
[----:B------:R-:W-:Y:S05]  /*3300*/  BSYNC B1 ;  /* 0x0000000000017941 */ /* 0x000fea0003800000 */
.L_x_82:
        /* <DEDUP_REMOVED lines=10> */
.L_x_85:
[----:B------:R-:W-:Y:S05]  /*33b0*/  BSYNC B1 ;  /* 0x0000000000017941 */ /* 0x000fea0003800000 */
.L_x_84:
        /* <DEDUP_REMOVED lines=9> */
.L_x_87:
[----:B------:R-:W-:Y:S05]  /*3450*/  BSYNC B1 ;  /* 0x0000000000017941 */ /* 0x000fea0003800000 */
.L_x_86:
        /* <DEDUP_REMOVED lines=9> */
.L_x_89:
[----:B------:R-:W-:Y:S05]  /*34f0*/  BSYNC B1 ;  /* 0x0000000000017941 */ /* 0x000fea0003800000 */
.L_x_88:
        /* <DEDUP_REMOVED lines=10> */
.L_x_91:
[----:B------:R-:W-:Y:S05]  /*35a0*/  BSYNC B1 ;  /* 0x0000000000017941 */ /* 0x000fea0003800000 */
.L_x_90:
        /* <DEDUP_REMOVED lines=10> */
.L_x_93:
[----:B------:R-:W-:Y:S05]  /*3650*/  BSYNC B1 ;  /* 0x0000000000017941 */ /* 0x000fea0003800000 */
.L_x_92:
        /* <DEDUP_REMOVED lines=9> */
.L_x_95:
[----:B------:R-:W-:Y:S05]  /*36f0*/  BSYNC B1 ;  /* 0x0000000000017941 */ /* 0x000fea0003800000 */
.L_x_94:
        /* <DEDUP_REMOVED lines=9> */
.L_x_97:
[----:B------:R-:W-:Y:S05]  /*3790*/  BSYNC B1 ;  /* 0x0000000000017941 */ /* 0x000fea0003800000 */
.L_x_96:
        /* <DEDUP_REMOVED lines=10> */
.L_x_99:
[----:B------:R-:W-:Y:S05]  /*3840*/  BSYNC B1 ;  /* 0x0000000000017941 */ /* 0x000fea0003800000 */
.L_x_98:
        /* <DEDUP_REMOVED lines=10> */
.L_x_101:
[----:B------:R-:W-:Y:S05]  /*38f0*/  BSYNC B1 ;  /* 0x0000000000017941 */ /* 0x000fea0003800000 */
.L_x_100:
        /* <DEDUP_REMOVED lines=9> */
.L_x_103:
[----:B------:R-:W-:Y:S05]  /*3990*/  BSYNC B1 ;  /* 0x0000000000017941 */ /* 0x000fea0003800000 */
.L_x_102:
        /* <DEDUP_REMOVED lines=9> */
.L_x_105:
[----:B------:R-:W-:Y:S05]  /*3a30*/  BSYNC B1 ;  /* 0x0000000000017941 */ /* 0x000fea0003800000 */
.L_x_104:
        /* <DEDUP_REMOVED lines=10> */
.L_x_107:
[----:B------:R-:W-:Y:S05]  /*3ae0*/  BSYNC B1 ;  /* 0x0000000000017941 */ /* 0x000fea0003800000 */
.L_x_106:
        /* <DEDUP_REMOVED lines=10> */
.L_x_109:
[----:B------:R-:W-:Y:S05]  /*3b90*/  BSYNC B1 ;  /* 0x0000000000017941 */ /* 0x000fea0003800000 */
.L_x_108:
        /* <DEDUP_REMOVED lines=9> */
.L_x_111:
[----:B------:R-:W-:Y:S05]  /*3c30*/  BSYNC B1 ;  /* 0x0000000000017941 */ /* 0x000fea0003800000 */
.L_x_110:
        /* <DEDUP_REMOVED lines=9> */
.L_x_113:
[----:B------:R-:W-:Y:S05]  /*3cd0*/  BSYNC B1 ;  /* 0x0000000000017941 */ /* 0x000fea0003800000 */
.L_x_112:
        /* <DEDUP_REMOVED lines=10> */
.L_x_115:
[----:B------:R-:W-:Y:S05]  /*3d80*/  BSYNC B1 ;  /* 0x0000000000017941 */ /* 0x000fea0003800000 */
.L_x_114:
        /* <DEDUP_REMOVED lines=10> */
.L_x_117:
[----:B------:R-:W-:Y:S05]  /*3e30*/  BSYNC B1 ;  /* 0x0000000000017941 */ /* 0x000fea0003800000 */
.L_x_116:
        /* <DEDUP_REMOVED lines=9> */
.L_x_119:
[----:B------:R-:W-:Y:S05]  /*3ed0*/  BSYNC B1 ;  /* 0x0000000000017941 */ /* 0x000fea0003800000 */
.L_x_118:
        /* <DEDUP_REMOVED lines=9> */
.L_x_121:
[----:B------:R-:W-:Y:S05]  /*3f70*/  BSYNC B1 ;  /* 0x0000000000017941 */ /* 0x000fea0003800000 */
.L_x_120:
        /* <DEDUP_REMOVED lines=10> */
.L_x_123:
[----:B------:R-:W-:Y:S05]  /*4020*/  BSYNC B1 ;  /* 0x0000000000017941 */ /* 0x000fea0003800000 */
.L_x_122:
        /* <DEDUP_REMOVED lines=10> */
.L_x_125:
[----:B------:R-:W-:Y:S05]  /*40d0*/  BSYNC B1 ;  /* 0x0000000000017941 */ /* 0x000fea0003800000 */
.L_x_124:
        /* <DEDUP_REMOVED lines=9> */
.L_x_127:
[----:B------:R-:W-:Y:S05]  /*4170*/  BSYNC B1 ;  /* 0x0000000000017941 */ /* 0x000fea0003800000 */
.L_x_126:
        /* <DEDUP_REMOVED lines=9> */
.L_x_129:
[----:B------:R-:W-:Y:S05]  /*4210*/  BSYNC B1 ;  /* 0x0000000000017941 */ /* 0x000fea0003800000 */
.L_x_128:
        /* <DEDUP_REMOVED lines=10> */
.L_x_131:
[----:B------:R-:W-:Y:S05]  /*42c0*/  BSYNC B1 ;  /* 0x0000000000017941 */ /* 0x000fea0003800000 */
.L_x_130:
        /* <DEDUP_REMOVED lines=10> */
.L_x_133:
[----:B------:R-:W-:Y:S05]  /*4370*/  BSYNC B1 ;  /* 0x0000000000017941 */ /* 0x000fea0003800000 */
.L_x_132:
        /* <DEDUP_REMOVED lines=9> */
.L_x_135:
[----:B------:R-:W-:Y:S05]  /*4410*/  BSYNC B1 ;  /* 0x0000000000017941 */ /* 0x000fea0003800000 */
.L_x_134:
        /* <DEDUP_REMOVED lines=9> */
.L_x_137:
[----:B------:R-:W-:Y:S05]  /*44b0*/  BSYNC B1 ;  /* 0x0000000000017941 */ /* 0x000fea0003800000 */
.L_x_136:
        /* <DEDUP_REMOVED lines=10> */
.L_x_139:
[----:B------:R-:W-:Y:S05]  /*4560*/  BSYNC B1 ;  /* 0x0000000000017941 */ /* 0x000fea0003800000 */
.L_x_138:
        /* <DEDUP_REMOVED lines=10> */
.L_x_141:
[----:B------:R-:W-:Y:S05]  /*4610*/  BSYNC B1 ;  /* 0x0000000000017941 */ /* 0x000fea0003800000 */
.L_x_140:
        /* <DEDUP_REMOVED lines=9> */
.L_x_143:
[----:B------:R-:W-:Y:S05]  /*46b0*/  BSYNC B1 ;  /* 0x0000000000017941 */ /* 0x000fea0003800000 */
.L_x_142:
        /* <DEDUP_REMOVED lines=9> */
.L_x_145:
[----:B------:R-:W-:Y:S05]  /*4750*/  BSYNC B1 ;  /* 0x0000000000017941 */ /* 0x000fea0003800000 */
.L_x_144:
        /* <DEDUP_REMOVED lines=10> */
.L_x_147:
[----:B------:R-:W-:Y:S05]  /*4800*/  BSYNC B1 ;  /* 0x0000000000017941 */ /* 0x000fea0003800000 */
.L_x_146:
[----:B-----5:R-:W-:Y:S01]  /*4810*/  HADD2.F32 R5, -RZ, R24.H0_H0 ;  /* 0x20000018ff057230 */ /* 0x020fe20000004100 */
[----:B------:R-:W-:Y:S01]  /*4820*/  ISETP.GT.AND P0, PT, R4, 0x79, PT ;  /* 0x000000790400780c */ /* 0x000fe20003f04270 */
[----:B------:R-:W-:Y:S01]  /*4830*/  @P2 IMAD.MOV.U32 R4, RZ, RZ, R10 ;  /* 0x000000ffff042224 */ /* 0x000fe200078e000a */
[----:B------:R-:W-:Y:S02]  /*4840*/  BSSY B1, `(.L_x_148) ;  /* 0x000000a000017945 */ /* 0x000fe40003800000 */
[----:B------:R-:W-:Y:S01]  /*4850*/  FMUL R5, R5, R88 ;  /* 0x0000005805057220 */ /* 0x000fe20000400000 */
[----:B------:R-:W-:-:S03]  /*4860*/  ISETP.GT.AND P3, PT, R3, RZ, P0 ;  /* 0x000000ff0300720c */ /* 0x000fc60000764270 */
[----:B------:R-:W-:-:S05]  /*4870*/  FFMA R5, R84, R19, R5 ;  /* 0x0000001354057223 */ /* 0x000fca0000000005 */
[----:B------:R-:W-:-:S04]  /*4880*/  F2FP.F16.F32.PACK_AB R5, RZ, R5 ;  /* 0x00000005ff05723e */ /* 0x000fc800000000ff */
[----:B0-----:R-:W-:Y:S01]  /*4890*/  PRMT R14, R5, 0x7610, R14 ;  /* 0x00007610050e7816 */ /* 0x001fe2000000000e */
[----:B------:R-:W-:-:S05]  /*48a0*/  @P2 IMAD.MOV.U32 R5, RZ, RZ, R11 ;  /* 0x000000ffff052224 */ /* 0x000fca00078e000b */
[----:B------:R0:W-:Y:S01]  /*48b0*/  @P2 STG.E.U16 desc[UR38][R4.64+0xf0], R14 ;  /* 0x0000f00e04002986 */ /* 0x0001e2000c101526 */
[----:B------:R-:W-:Y:S05]  /*48c0*/  @!P3 BRA `(.L_x_149) ;  /* 0x000000000004b947 */ /* 0x000fea0003800000 */
[----:B------:R0:W5:Y:S02]  /*48d0*/  LDG.E.LTC128B.U16 R24, desc[UR38][R6.64+0xf2] ;  /* 0x0000f22606187981 */ /* 0x000164000c1e1520 */
.L_x_149:
[----:B------:R-:W-:Y:S05]  /*48e0*/  BSYNC B1 ;  /* 0x0000000000017941 */ /* 0x000fea0003800000 */
.L_x_148:
        /* <DEDUP_REMOVED lines=9> */
.L_x_151:
[----:B------:R-:W-:Y:S05]  /*4980*/  BSYNC B1 ;  /* 0x0000000000017941 */ /* 0x000fea0003800000 */
.L_x_150:
[----:B-----5:R-:W-:Y:S01]  /*4990*/  HADD2.F32 R5, -RZ, R24.H0_H0 ;  /* 0x20000018ff057230 */ /* 0x020fe20000004100 */
[----:B------:R-:W-:Y:S01]  /*49a0*/  ISETP.GT.AND P0, PT, R3, 0x8, P0 ;  /* 0x000000080300780c */ /* 0x000fe20000704270 */
[----:B0-----:R-:W-:Y:S01]  /*49b0*/  @P1 IMAD.MOV.U32 R4, RZ, RZ, R12 ;  /* 0x000000ffff041224 */ /* 0x001fe200078e000c */
[----:B------:R-:W-:Y:S02]  /*49c0*/  BSSY B1, `(.L_x_152) ;  /* 0x0000009000017945 */ /* 0x000fe40003800000 */
[----:B------:R-:W-:-:S04]  /*49d0*/  FMUL R5, R5, R88 ;  /* 0x0000005805057220 */ /* 0x000fc80000400000 */
[----:B------:R-:W-:-:S05]  /*49e0*/  FFMA R5, R86, R19, R5 ;  /* 0x0000001356057223 */ /* 0x000fca0000000005 */
[----:B------:R-:W-:-:S04]  /*49f0*/  F2FP.F16.F32.PACK_AB R5, RZ, R5 ;  /* 0x00000005ff05723e */ /* 0x000fc800000000ff */
[----:B-1-3--:R-:W-:Y:S01]  /*4a00*/  PRMT R6, R5, 0x7610, R6 ;  /* 0x0000761005067816 */ /* 0x00afe20000000006 */
[----:B------:R-:W-:-:S05]  /*4a10*/  @P1 IMAD.MOV.U32 R5, RZ, RZ, R13 ;  /* 0x000000ffff051224 */ /* 0x000fca00078e000d */
[----:B------:R0:W-:Y:S01]  /*4a20*/  @P1 STG.E.U16 desc[UR38][R4.64+0xf0], R6 ;  /* 0x0000f00604001986 */ /* 0x0001e2000c101526 */
[----:B------:R-:W-:Y:S05]  /*4a30*/  @!P0 BRA `(.L_x_153) ;  /* 0x0000000000048947 */ /* 0x000fea0003800000 */
[----:B------:R1:W5:Y:S02]  /*4a40*/  LDG.E.LTC128B.U16 R24, desc[UR38][R8.64+0xf2] ;  /* 0x0000f22608187981 */ /* 0x000364000c1e1520 */
.L_x_153:
[----:B------:R-:W-:Y:S05]  /*4a50*/  BSYNC B1 ;  /* 0x0000000000017941 */ /* 0x000fea0003800000 */
.L_x_152:
[----:B------:R-:W-:Y:S05]  /*4a60*/  @!P0 BRA `(.L_x_154) ;  /* 0x0000001000e88947 */ /* 0x000fea0003800000 */
[----:B-----5:R-:W-:-:S05]  /*4a70*/  HADD2.F32 R3, -RZ, R24.H0_H0 ;  /* 0x20000018ff037230 */ /* 0x020fca0000004100 */
[----:B0-----:R-:W-:-:S04]  /*4a80*/  FMUL R4, R3, R88 ;  /* 0x0000005803047220 */ /* 0x001fc80000400000 */
[----:B------:R-:W-:-:S05]  /*4a90*/  FFMA R4, R87, R19, R4 ;  /* 0x0000001357047223 */ /* 0x000fca0000000004 */
[----:B------:R-:W-:-:S05]  /*4aa0*/  F2FP.F16.F32.PACK_AB R4, RZ, R4 ;  /* 0x00000004ff04723e */ /* 0x000fca00000000ff */
[----:B------:R3:W-:Y:S01]  /*4ab0*/  STG.E.U16 desc[UR38][R12.64+0xf2], R4 ;  /* 0x0000f2040c007986 */ /* 0x0007e2000c101526 */
[----:B------:R-:W-:Y:S05]  /*4ac0*/  BRA `(.L_x_154) ;  /* 0x0000001000d07947 */ /* 0x000fea0003800000 */
.L_x_29:
[----:B------:R-:W-:Y:S01]  /*4ad0*/  ISETP.GT.AND P3, PT, R4, 0x1, PT ;  /* 0x000000010400780c */ /* 0x000fe20003f64270 */
[----:B------:R-:W-:Y:S01]  /*4ae0*/  ULDC.64 UR4, c[0x0][0x5c0] ;  /* 0x0001700000047ab9 */ /* 0x000fe20000000a00 */
[-C--:B------:R-:W-:Y:S01]  /*4af0*/  FMUL R24, R24, R19.reuse ;  /* 0x0000001318187220 */ /* 0x080fe20000400000 */
[----:B------:R-:W-:Y:S01]  /*4b00*/  LEA R6, P4, R102, UR4, 0x1 ;  /* 0x0000000466067c11 */ /* 0x000fe2000f8808ff */
[-C--:B------:R-:W-:Y:S01]  /*4b10*/  FMUL R25, R25, R19.reuse ;  /* 0x0000001319197220 */ /* 0x080fe20000400000 */
[----:B------:R-:W-:Y:S01]  /*4b20*/  ISETP.GT.AND P0, PT, R3, RZ, P3 ;  /* 0x000000ff0300720c */ /* 0x000fe20001f04270 */
[-C--:B------:R-:W-:Y:S01]  /*4b30*/  FMUL R26, R26, R19.reuse ;  /* 0x000000131a1a7220 */ /* 0x080fe20000400000 */
[----:B------:R-:W-:Y:S01]  /*4b40*/  F2FP.F16.F32.PACK_AB R24, RZ, R24 ;  /* 0x00000018ff18723e */ /* 0x000fe200000000ff */
[-C--:B------:R-:W-:Y:S01]  /*4b50*/  FMUL R27, R27, R19.reuse ;  /* 0x000000131b1b7220 */ /* 0x080fe20000400000 */
[----:B------:R-:W-:Y:S01]  /*4b60*/  LEA.HI.X R7, R102, UR5, R113, 0x1, P4 ;  /* 0x0000000566077c11 */ /* 0x000fe2000a0f0c71 */
[----:B------:R-:W-:Y:S01]  /*4b70*/  FMUL R28, R28, R19 ;  /* 0x000000131c1c7220 */ /* 0x000fe20000400000 */
[----:B------:R-:W-:Y:S01]  /*4b80*/  F2FP.F16.F32.PACK_AB R25, RZ, R25 ;  /* 0x00000019ff19723e */ /* 0x000fe200000000ff */
[-C--:B------:R-:W-:Y:S01]  /*4b90*/  FMUL R29, R29, R19.reuse ;  /* 0x000000131d1d7220 */ /* 0x080fe20000400000 */
[----:B------:R-:W-:Y:S01]  /*4ba0*/  ISETP.GT.AND P2, PT, R3, 0x8, P2 ;  /* 0x000000080300780c */ /* 0x000fe20001744270 */
[----:B------:R-:W-:Y:S01]  /*4bb0*/  @P1 STG.E.U16 desc[UR38][R6.64], R24 ;  /* 0x0000001806001986 */ /* 0x000fe2000c101526 */
[----:B------:R-:W-:Y:S01]  /*4bc0*/  ISETP.GT.AND P1, PT, R4, 0x8, PT ;  /* 0x000000080400780c */ /* 0x000fe20003f24270 */
[-C--:B------:R-:W-:Y:S01]  /*4bd0*/  FMUL R30, R30, R19.reuse ;  /* 0x000000131e1e7220 */ /* 0x080fe20000400000 */
[C---:B------:R-:W-:Y:S01]  /*4be0*/  SHF.L.U64.HI R5, R92.reuse, 0x1, R91 ;  /* 0x000000015c057819 */ /* 0x040fe2000001025b */
[----:B------:R-:W-:Y:S01]  /*4bf0*/  @P0 STG.E.U16 desc[UR38][R6.64+0x2], R25 ;  /* 0x0000021906000986 */ /* 0x000fe2000c101526 */
[----:B------:R-:W-:Y:S01]  /*4c00*/  LEA R8, P5, R92, R6, 0x1 ;  /* 0x000000065c087211 */ /* 0x000fe200078a08ff */
[-C--:B------:R-:W-:Y:S01]  /*4c10*/  FMUL R31, R31, R19.reuse ;  /* 0x000000131f1f7220 */ /* 0x080fe20000400000 */
[----:B------:R-:W-:Y:S01]  /*4c20*/  ISETP.GT.AND P3, PT, R3, 0x8, P3 ;  /* 0x000000080300780c */ /* 0x000fe20001f64270 */
[-C--:B------:R-:W-:Y:S01]  /*4c30*/  FMUL R32, R32, R19.reuse ;  /* 0x0000001320207220 */ /* 0x080fe20000400000 */
[----:B------:R-:W-:Y:S01]  /*4c40*/  ISETP.GT.AND P0, PT, R4, 0x9, PT ;  /* 0x000000090400780c */ /* 0x000fe20003f04270 */
[----:B------:R-:W-:Y:S01]  /*4c50*/  IMAD.X R9, R5, 0x1, R7, P5 ;  /* 0x0000000105097824 */ /* 0x000fe200028e0607 */
[----:B------:R-:W-:Y:S01]  /*4c60*/  ISETP.GT.AND P4, PT, R3, RZ, P1 ;  /* 0x000000ff0300720c */ /* 0x000fe20000f84270 */
[-C--:B------:R-:W-:Y:S01]  /*4c70*/  FMUL R33, R33, R19.reuse ;  /* 0x0000001321217220 */ /* 0x080fe20000400000 */
[----:B------:R-:W-:Y:S01]  /*4c80*/  F2FP.F16.F32.PACK_AB R26, RZ, R26 ;  /* 0x0000001aff1a723e */ /* 0x000fe200000000ff */
[-C--:B------:R-:W-:Y:S01]  /*4c90*/  FMUL R34, R34, R19.reuse ;  /* 0x0000001322227220 */ /* 0x080fe20000400000 */
[----:B------:R-:W-:Y:S01]  /*4ca0*/  ISETP.GT.AND P5, PT, R3, RZ, P0 ;  /* 0x000000ff0300720c */ /* 0x000fe200007a4270 */
[----:B------:R-:W-:Y:S01]  /*4cb0*/  FMUL R35, R35, R19 ;  /* 0x0000001323237220 */ /* 0x000fe20000400000 */
[----:B------:R-:W-:Y:S01]  /*4cc0*/  F2FP.F16.F32.PACK_AB R27, RZ, R27 ;  /* 0x0000001bff1b723e */ /* 0x000fe200000000ff */
[----:B------:R-:W-:Y:S01]  /*4cd0*/  @P2 STG.E.U16 desc[UR38][R8.64], R26 ;  /* 0x0000001a08002986 */ /* 0x000fe2000c101526 */
[----:B------:R-:W-:Y:S01]  /*4ce0*/  F2FP.F16.F32.PACK_AB R28, RZ, R28 ;  /* 0x0000001cff1c723e */ /* 0x000fe200000000ff */
[-C--:B------:R-:W-:Y:S01]  /*4cf0*/  FMUL R36, R36, R19.reuse ;  /* 0x0000001324247220 */ /* 0x080fe20000400000 */
[----:B------:R-:W-:Y:S01]  /*4d00*/  ISETP.GT.AND P2, PT, R3, 0x8, P1 ;  /* 0x000000080300780c */ /* 0x000fe20000f44270 */
[----:B------:R-:W-:Y:S01]  /*4d10*/  @P3 STG.E.U16 desc[UR38][R8.64+0x2], R27 ;  /* 0x0000021b08003986 */ /* 0x000fe2000c101526 */
[----:B------:R-:W-:Y:S01]  /*4d20*/  ISETP.GT.AND P1, PT, R4, 0x10, PT ;  /* 0x000000100400780c */ /* 0x000fe20003f24270 */
[----:B------:R-:W-:Y:S01]  /*4d30*/  FMUL R37, R37, R19 ;  /* 0x0000001325257220 */ /* 0x000fe20000400000 */
[----:B------:R-:W-:Y:S01]  /*4d40*/  F2FP.F16.F32.PACK_AB R29, RZ, R29 ;  /* 0x0000001dff1d723e */ /* 0x000fe200000000ff */
[----:B------:R-:W-:Y:S01]  /*4d50*/  @P4 STG.E.U16 desc[UR38][R6.64+0x10], R28 ;  /* 0x0000101c06004986 */ /* 0x000fe2000c101526 */
[C---:B------:R-:W-:Y:S01]  /*4d60*/  ISETP.GT.AND P3, PT, R3.reuse, 0x8, P0 ;  /* 0x000000080300780c */ /* 0x040fe20000764270 */
[-C--:B------:R-:W-:Y:S01]  /*4d70*/  FMUL R38, R38, R19.reuse ;  /* 0x0000001326267220 */ /* 0x080fe20000400000 */
[----:B------:R-:W-:Y:S01]  /*4d80*/  ISETP.GT.AND P0, PT, R4, 0x11, PT ;  /* 0x000000110400780c */ /* 0x000fe20003f04270 */
[----:B------:R-:W-:Y:S01]  /*4d90*/  @P5 STG.E.U16 desc[UR38][R6.64+0x12], R29 ;  /* 0x0000121d06005986 */ /* 0x000fe2000c101526 */
        /* <DEDUP_REMOVED lines=161> */
[----:B------:R-:W-:Y:S01]  /*57b0*/  FMUL R87, R87, R19 ;  /* 0x0000001357577220 */ /* 0x000fe20000400000 */
[----:B------:R-:W-:-:S02]  /*57c0*/  F2FP.F16.F32.PACK_AB R62, RZ, R62 ;  /* 0x0000003eff3e723e */ /* 0x000fc400000000ff */
[C---:B------:R-:W-:Y:S02]  /*57d0*/  ISETP.GT.AND P5, PT, R3.reuse, RZ, P0 ;  /* 0x000000ff0300720c */ /* 0x040fe400007a4270 */
[----:B------:R-:W-:Y:S01]  /*57e0*/  F2FP.F16.F32.PACK_AB R63, RZ, R63 ;  /* 0x0000003fff3f723e */ /* 0x000fe200000000ff */
[----:B------:R-:W-:Y:S01]  /*57f0*/  @P2 STG.E.U16 desc[UR38][R8.64+0x90], R62 ;  /* 0x0000903e08002986 */ /* 0x000fe2000c101526 */
[----:B------:R-:W-:Y:S02]  /*5800*/  F2FP.F16.F32.PACK_AB R64, RZ, R64 ;  /* 0x00000040ff40723e */ /* 0x000fe400000000ff */
[C---:B------:R-:W-:Y:S01]  /*5810*/  ISETP.GT.AND P2, PT, R3.reuse, 0x8, P1 ;  /* 0x000000080300780c */ /* 0x040fe20000f44270 */
[----:B------:R-:W-:Y:S01]  /*5820*/  @P3 STG.E.U16 desc[UR38][R8.64+0x92], R63 ;  /* 0x0000923f08003986 */ /* 0x000fe2000c101526 */
[----:B------:R-:W-:Y:S02]  /*5830*/  ISETP.GT.AND P1, PT, R4, 0x58, PT ;  /* 0x000000580400780c */ /* 0x000fe40003f24270 */
[----:B------:R-:W-:Y:S01]  /*5840*/  F2FP.F16.F32.PACK_AB R65, RZ, R65 ;  /* 0x00000041ff41723e */ /* 0x000fe200000000ff */
[----:B------:R-:W-:Y:S01]  /*5850*/  @P4 STG.E.U16 desc[UR38][R6.64+0xa0], R64 ;  /* 0x0000a04006004986 */ /* 0x000fe2000c101526 */
[----:B------:R-:W-:-:S02]  /*5860*/  ISETP.GT.AND P3, PT, R3, 0x8, P0 ;  /* 0x000000080300780c */ /* 0x000fc40000764270 */
[----:B------:R-:W-:Y:S01]  /*5870*/  ISETP.GT.AND P0, PT, R4, 0x59, PT ;  /* 0x000000590400780c */ /* 0x000fe20003f04270 */
[----:B------:R-:W-:Y:S01]  /*5880*/  @P5 STG.E.U16 desc[UR38][R6.64+0xa2], R65 ;  /* 0x0000a24106005986 */ /* 0x000fe2000c101526 */
[C---:B------:R-:W-:Y:S02]  /*5890*/  ISETP.GT.AND P4, PT, R3.reuse, RZ, P1 ;  /* 0x000000ff0300720c */ /* 0x040fe40000f84270 */
[----:B------:R-:W-:Y:S02]  /*58a0*/  F2FP.F16.F32.PACK_AB R66, RZ, R66 ;  /* 0x00000042ff42723e */ /* 0x000fe400000000ff */
[----:B------:R-:W-:Y:S02]  /*58b0*/  ISETP.GT.AND P5, PT, R3, RZ, P0 ;  /* 0x000000ff0300720c */ /* 0x000fe400007a4270 */
[----:B------:R-:W-:Y:S01]  /*58c0*/  F2FP.F16.F32.PACK_AB R67, RZ, R67 ;  /* 0x00000043ff43723e */ /* 0x000fe200000000ff */
[----:B------:R-:W-:Y:S01]  /*58d0*/  @P2 STG.E.U16 desc[UR38][R8.64+0xa0], R66 ;  /* 0x0000a04208002986 */ /* 0x000fe2000c101526 */
[----:B------:R-:W-:-:S02]  /*58e0*/  F2FP.F16.F32.PACK_AB R68, RZ, R68 ;  /* 0x00000044ff44723e */ /* 0x000fc400000000ff */
[C---:B------:R-:W-:Y:S01]  /*58f0*/  ISETP.GT.AND P2, PT, R3.reuse, 0x8, P1 ;  /* 0x000000080300780c */ /* 0x040fe20000f44270 */
[----:B------:R-:W-:Y:S01]  /*5900*/  @P3 STG.E.U16 desc[UR38][R8.64+0xa2], R67 ;  /* 0x0000a24308003986 */ /* 0x000fe2000c101526 */
[C---:B------:R-:W-:Y:S02]  /*5910*/  ISETP.GT.AND P1, PT, R4.reuse, 0x60, PT ;  /* 0x000000600400780c */ /* 0x040fe40003f24270 */
[----:B------:R-:W-:Y:S01]  /*5920*/  F2FP.F16.F32.PACK_AB R69, RZ, R69 ;  /* 0x00000045ff45723e */ /* 0x000fe200000000ff */
[----:B------:R-:W-:Y:S01]  /*5930*/  @P4 STG.E.U16 desc[UR38][R6.64+0xb0], R68 ;  /* 0x0000b04406004986 */ /* 0x000fe2000c101526 */
[C---:B------:R-:W-:Y:S02]  /*5940*/  ISETP.GT.AND P3, PT, R3.reuse, 0x8, P0 ;  /* 0x000000080300780c */ /* 0x040fe40000764270 */
[----:B------:R-:W-:Y:S01]  /*5950*/  ISETP.GT.AND P0, PT, R4, 0x61, PT ;  /* 0x000000610400780c */ /* 0x000fe20003f04270 */
[----:B------:R-:W-:Y:S01]  /*5960*/  @P5 STG.E.U16 desc[UR38][R6.64+0xb2], R69 ;  /* 0x0000b24506005986 */ /* 0x000fe2000c101526 */
[----:B------:R-:W-:-:S02]  /*5970*/  ISETP.GT.AND P4, PT, R3, RZ, P1 ;  /* 0x000000ff0300720c */ /* 0x000fc40000f84270 */
[C---:B------:R-:W-:Y:S02]  /*5980*/  ISETP.GT.AND P5, PT, R3.reuse, RZ, P0 ;  /* 0x000000ff0300720c */ /* 0x040fe400007a4270 */
[----:B------:R-:W-:Y:S02]  /*5990*/  F2FP.F16.F32.PACK_AB R70, RZ, R70 ;  /* 0x00000046ff46723e */ /* 0x000fe400000000ff */
[----:B------:R-:W-:Y:S02]  /*59a0*/  F2FP.F16.F32.PACK_AB R71, RZ, R71 ;  /* 0x00000047ff47723e */ /* 0x000fe400000000ff */
[----:B------:R-:W-:Y:S01]  /*59b0*/  F2FP.F16.F32.PACK_AB R72, RZ, R72 ;  /* 0x00000048ff48723e */ /* 0x000fe200000000ff */
[----:B------:R-:W-:Y:S01]  /*59c0*/  @P2 STG.E.U16 desc[UR38][R8.64+0xb0], R70 ;  /* 0x0000b04608002986 */ /* 0x000fe2000c101526 */
[----:B------:R-:W-:Y:S02]  /*59d0*/  F2FP.F16.F32.PACK_AB R73, RZ, R73 ;  /* 0x00000049ff49723e */ /* 0x000fe400000000ff */
[C---:B------:R-:W-:Y:S01]  /*59e0*/  ISETP.GT.AND P1, PT, R3.reuse, 0x8, P1 ;  /* 0x000000080300780c */ /* 0x040fe20000f24270 */
[----:B------:R-:W-:Y:S01]  /*59f0*/  @P3 STG.E.U16 desc[UR38][R8.64+0xb2], R71 ;  /* 0x0000b24708003986 */ /* 0x000fe2000c101526 */
[----:B------:R-:W-:-:S02]  /*5a00*/  ISETP.GT.AND P2, PT, R3, 0x8, P0 ;  /* 0x000000080300780c */ /* 0x000fc40000744270 */
[C---:B------:R-:W-:Y:S01]  /*5a10*/  ISETP.GT.AND P0, PT, R4.reuse, 0x69, PT ;  /* 0x000000690400780c */ /* 0x040fe20003f04270 */
[----:B------:R-:W-:Y:S01]  /*5a20*/  @P4 STG.E.U16 desc[UR38][R6.64+0xc0], R72 ;  /* 0x0000c04806004986 */ /* 0x000fe2000c101526 */
[----:B------:R-:W-:Y:S02]  /*5a30*/  ISETP.GT.AND P4, PT, R4, 0x68, PT ;  /* 0x000000680400780c */ /* 0x000fe40003f84270 */
[----:B------:R-:W-:Y:S01]  /*5a40*/  F2FP.F16.F32.PACK_AB R74, RZ, R74 ;  /* 0x0000004aff4a723e */ /* 0x000fe200000000ff */
[----:B------:R-:W-:Y:S01]  /*5a50*/  @P5 STG.E.U16 desc[UR38][R6.64+0xc2], R73 ;  /* 0x0000c24906005986 */ /* 0x000fe2000c101526 */
[C---:B------:R-:W-:Y:S02]  /*5a60*/  ISETP.GT.AND P5, PT, R3.reuse, RZ, P4 ;  /* 0x000000ff0300720c */ /* 0x040fe400027a4270 */
[----:B------:R-:W-:Y:S01]  /*5a70*/  ISETP.GT.AND P3, PT, R3, RZ, P0 ;  /* 0x000000ff0300720c */ /* 0x000fe20000764270 */
[----:B------:R-:W-:Y:S01]  /*5a80*/  @P1 STG.E.U16 desc[UR38][R8.64+0xc0], R74 ;  /* 0x0000c04a08001986 */ /* 0x000fe2000c101526 */
[----:B------:R-:W-:-:S02]  /*5a90*/  F2FP.F16.F32.PACK_AB R75, RZ, R75 ;  /* 0x0000004bff4b723e */ /* 0x000fc400000000ff */
[----:B------:R-:W-:Y:S02]  /*5aa0*/  F2FP.F16.F32.PACK_AB R76, RZ, R76 ;  /* 0x0000004cff4c723e */ /* 0x000fe400000000ff */
[C---:B------:R-:W-:Y:S01]  /*5ab0*/  ISETP.GT.AND P4, PT, R3.reuse, 0x8, P4 ;  /* 0x000000080300780c */ /* 0x040fe20002784270 */
[----:B------:R-:W-:Y:S01]  /*5ac0*/  @P2 STG.E.U16 desc[UR38][R8.64+0xc2], R75 ;  /* 0x0000c24b08002986 */ /* 0x000fe2000c101526 */
[----:B------:R-:W-:Y:S02]  /*5ad0*/  F2FP.F16.F32.PACK_AB R77, RZ, R77 ;  /* 0x0000004dff4d723e */ /* 0x000fe400000000ff */
[C---:B------:R-:W-:Y:S01]  /*5ae0*/  ISETP.GT.AND P2, PT, R4.reuse, 0x71, PT ;  /* 0x000000710400780c */ /* 0x040fe20003f44270 */
[----:B------:R-:W-:Y:S01]  /*5af0*/  @P5 STG.E.U16 desc[UR38][R6.64+0xd0], R76 ;  /* 0x0000d04c06005986 */ /* 0x000fe2000c101526 */
[----:B------:R-:W-:Y:S02]  /*5b00*/  ISETP.GT.AND P5, PT, R3, 0x8, P0 ;  /* 0x000000080300780c */ /* 0x000fe400007a4270 */
[C---:B------:R-:W-:Y:S01]  /*5b10*/  ISETP.GT.AND P1, PT, R4.reuse, 0x78, PT ;  /* 0x000000780400780c */ /* 0x040fe20003f24270 */
[----:B------:R-:W-:Y:S01]  /*5b20*/  @P3 STG.E.U16 desc[UR38][R6.64+0xd2], R77 ;  /* 0x0000d24d06003986 */ /* 0x000fe2000c101526 */
[----:B------:R-:W-:-:S02]  /*5b30*/  ISETP.GT.AND P3, PT, R4, 0x70, PT ;  /* 0x000000700400780c */ /* 0x000fc40003f64270 */
[----:B------:R-:W-:Y:S01]  /*5b40*/  ISETP.GT.AND P0, PT, R4, 0x79, PT ;  /* 0x000000790400780c */ /* 0x000fe20003f04270 */
[----:B------:R-:W-:Y:S01]  /*5b50*/  @P4 IMAD.MOV.U32 R4, RZ, RZ, R8 ;  /* 0x000000ffff044224 */ /* 0x000fe200078e0008 */
[----:B------:R-:W-:Y:S01]  /*5b60*/  F2FP.F16.F32.PACK_AB R78, RZ, R78 ;  /* 0x0000004eff4e723e */ /* 0x000fe200000000ff */
[----:B------:R-:W-:Y:S01]  /*5b70*/  @P4 IMAD.MOV.U32 R5, RZ, RZ, R9 ;  /* 0x000000ffff054224 */ /* 0x000fe200078e0009 */
[----:B------:R-:W-:Y:S02]  /*5b80*/  F2FP.F16.F32.PACK_AB R79, RZ, R79 ;  /* 0x0000004fff4f723e */ /* 0x000fe400000000ff */
[----:B------:R-:W-:Y:S02]  /*5b90*/  F2FP.F16.F32.PACK_AB R80, RZ, R80 ;  /* 0x00000050ff50723e */ /* 0x000fe400000000ff */
[----:B------:R0:W-:Y:S01]  /*5ba0*/  @P4 STG.E.U16 desc[UR38][R4.64+0xd0], R78 ;  /* 0x0000d04e04004986 */ /* 0x0001e2000c101526 */
[----:B------:R-:W-:Y:S02]  /*5bb0*/  ISETP.GT.AND P4, PT, R3, RZ, P2 ;  /* 0x000000ff0300720c */ /* 0x000fe40001784270 */
[----:B------:R-:W-:-:S02]  /*5bc0*/  F2FP.F16.F32.PACK_AB R81, RZ, R81 ;  /* 0x00000051ff51723e */ /* 0x000fc400000000ff */
[----:B------:R-:W-:Y:S02]  /*5bd0*/  ISETP.GT.AND P2, PT, R3, 0x8, P2 ;  /* 0x000000080300780c */ /* 0x000fe40001744270 */
[----:B------:R-:W-:Y:S02]  /*5be0*/  F2FP.F16.F32.PACK_AB R82, RZ, R82 ;  /* 0x00000052ff52723e */ /* 0x000fe400000000ff */
[----:B------:R-:W-:Y:S02]  /*5bf0*/  F2FP.F16.F32.PACK_AB R83, RZ, R83 ;  /* 0x00000053ff53723e */ /* 0x000fe400000000ff */
[----:B------:R-:W-:Y:S01]  /*5c00*/  F2FP.F16.F32.PACK_AB R84, RZ, R84 ;  /* 0x00000054ff54723e */ /* 0x000fe200000000ff */
[----:B0-----:R-:W-:Y:S01]  /*5c10*/  @P5 IMAD.MOV.U32 R4, RZ, RZ, R8 ;  /* 0x000000ffff045224 */ /* 0x001fe200078e0008 */
[----:B------:R-:W-:Y:S01]  /*5c20*/  F2FP.F16.F32.PACK_AB R85, RZ, R85 ;  /* 0x00000055ff55723e */ /* 0x000fe200000000ff */
[----:B------:R-:W-:Y:S01]  /*5c30*/  @P5 IMAD.MOV.U32 R5, RZ, RZ, R9 ;  /* 0x000000ffff055224 */ /* 0x000fe200078e0009 */
[----:B------:R-:W-:-:S02]  /*5c40*/  F2FP.F16.F32.PACK_AB R86, RZ, R86 ;  /* 0x00000056ff56723e */ /* 0x000fc400000000ff */
[----:B------:R-:W-:Y:S02]  /*5c50*/  F2FP.F16.F32.PACK_AB R87, RZ, R87 ;  /* 0x00000057ff57723e */ /* 0x000fe400000000ff */
[----:B------:R0:W-:Y:S01]  /*5c60*/  @P5 STG.E.U16 desc[UR38][R4.64+0xd2], R79 ;  /* 0x0000d24f04005986 */ /* 0x0001e2000c101526 */
[C---:B------:R-:W-:Y:S02]  /*5c70*/  ISETP.GT.AND P5, PT, R3.reuse, RZ, P3 ;  /* 0x000000ff0300720c */ /* 0x040fe40001fa4270 */
[----:B------:R-:W-:-:S11]  /*5c80*/  ISETP.GT.AND P3, PT, R3, 0x8, P3 ;  /* 0x000000080300780c */ /* 0x000fd60001f64270 */
[----:B0-----:R-:W-:Y:S02]  /*5c90*/  @P5 IMAD.MOV.U32 R4, RZ, RZ, R6 ;  /* 0x000000ffff045224 */ /* 0x001fe400078e0006 */
[----:B------:R-:W-:-:S05]  /*5ca0*/  @P5 IMAD.MOV.U32 R5, RZ, RZ, R7 ;  /* 0x000000ffff055224 */ /* 0x000fca00078e0007 */
[----:B------:R0:W-:Y:S01]  /*5cb0*/  @P5 STG.E.U16 desc[UR38][R4.64+0xe0], R80 ;  /* 0x0000e05004005986 */ /* 0x0001e2000c101526 */
[C---:B------:R-:W-:Y:S02]  /*5cc0*/  ISETP.GT.AND P5, PT, R3.reuse, RZ, P0 ;  /* 0x000000ff0300720c */ /* 0x040fe400007a4270 */
[----:B------:R-:W-:Y:S01]  /*5cd0*/  ISETP.GT.AND P0, PT, R3, 0x8, P0 ;  /* 0x000000080300780c */ /* 0x000fe20000704270 */
[----:B0-----:R-:W-:Y:S02]  /*5ce0*/  @P4 IMAD.MOV.U32 R4, RZ, RZ, R6 ;  /* 0x000000ffff044224 */ /* 0x001fe400078e0006 */
[----:B------:R-:W-:-:S05]  /*5cf0*/  @P4 IMAD.MOV.U32 R5, RZ, RZ, R7 ;  /* 0x000000ffff054224 */ /* 0x000fca00078e0007 */
[----:B------:R0:W-:Y:S01]  /*5d00*/  @P4 STG.E.U16 desc[UR38][R4.64+0xe2], R81 ;  /* 0x0000e25104004986 */ /* 0x0001e2000c101526 */
[C---:B------:R-:W-:Y:S02]  /*5d10*/  ISETP.GT.AND P4, PT, R3.reuse, RZ, P1 ;  /* 0x000000ff0300720c */ /* 0x040fe40000f84270 */
[----:B------:R-:W-:Y:S01]  /*5d20*/  ISETP.GT.AND P1, PT, R3, 0x8, P1 ;  /* 0x000000080300780c */ /* 0x000fe20000f24270 */
[----:B0-----:R-:W-:Y:S02]  /*5d30*/  @P3 IMAD.MOV.U32 R4, RZ, RZ, R8 ;  /* 0x000000ffff043224 */ /* 0x001fe400078e0008 */
[----:B------:R-:W-:-:S05]  /*5d40*/  @P3 IMAD.MOV.U32 R5, RZ, RZ, R9 ;  /* 0x000000ffff053224 */ /* 0x000fca00078e0009 */
[----:B------:R0:W-:Y:S02]  /*5d50*/  @P3 STG.E.U16 desc[UR38][R4.64+0xe0], R82 ;  /* 0x0000e05204003986 */ /* 0x0001e4000c101526 */
[----:B0-----:R-:W-:Y:S02]  /*5d60*/  @P2 IMAD.MOV.U32 R4, RZ, RZ, R8 ;  /* 0x000000ffff042224 */ /* 0x001fe400078e0008 */
[----:B------:R-:W-:-:S05]  /*5d70*/  @P2 IMAD.MOV.U32 R5, RZ, RZ, R9 ;  /* 0x000000ffff052224 */ /* 0x000fca00078e0009 */
[----:B------:R0:W-:Y:S02]  /*5d80*/  @P2 STG.E.U16 desc[UR38][R4.64+0xe2], R83 ;  /* 0x0000e25304002986 */ /* 0x0001e4000c101526 */
[----:B0-----:R-:W-:Y:S02]  /*5d90*/  @P4 IMAD.MOV.U32 R4, RZ, RZ, R6 ;  /* 0x000000ffff044224 */ /* 0x001fe400078e0006 */
[----:B------:R-:W-:-:S05]  /*5da0*/  @P4 IMAD.MOV.U32 R5, RZ, RZ, R7 ;  /* 0x000000ffff054224 */ /* 0x000fca00078e0007 */
[----:B------:R0:W-:Y:S04]  /*5db0*/  @P4 STG.E.U16 desc[UR38][R4.64+0xf0], R84 ;  /* 0x0000f05404004986 */ /* 0x0001e8000c101526 */
[----:B------:R1:W-:Y:S01]  /*5dc0*/  @P5 STG.E.U16 desc[UR38][R6.64+0xf2], R85 ;  /* 0x0000f25506005986 */ /* 0x0003e2000c101526 */
[----:B0-----:R-:W-:Y:S02]  /*5dd0*/  @P1 IMAD.MOV.U32 R4, RZ, RZ, R8 ;  /* 0x000000ffff041224 */ /* 0x001fe400078e0008 */
[----:B------:R-:W-:-:S05]  /*5de0*/  @P1 IMAD.MOV.U32 R5, RZ, RZ, R9 ;  /* 0x000000ffff051224 */ /* 0x000fca00078e0009 */
[----:B------:R1:W-:Y:S04]  /*5df0*/  @P1 STG.E.U16 desc[UR38][R4.64+0xf0], R86 ;  /* 0x0000f05604001986 */ /* 0x0003e8000c101526 */
[----:B------:R1:W-:Y:S02]  /*5e00*/  @P0 STG.E.U16 desc[UR38][R8.64+0xf2], R87 ;  /* 0x0000f25708000986 */ /* 0x0003e4000c101526 */
.L_x_154:
[----:B------:R-:W-:Y:S05]  /*5e10*/  BSYNC B0 ;  /* 0x0000000000007941 */ /* 0x000fea0003800000 */
.L_x_28:
[----:B------:R-:W-:Y:S01]  /*5e20*/  IADD3 R16, P0, R16, UR36, RZ ;  /* 0x0000002410107c10 */ /* 0x000fe2000ff1e0ff */
[----:B------:R-:W-:Y:S01]  /*5e30*/  ULDC.64 UR4, c[0x0][0x650] ;  /* 0x0001940000047ab9 */ /* 0x000fe20000000a00 */
[----:B------:R-:W-:Y:S01]  /*5e40*/  PRMT R3, RZ, 0x7610, R3 ;  /* 0x00007610ff037816 */ /* 0x000fe20000000003 */
[----:B------:R-:W-:Y:S01]  /*5e50*/  IMAD.MOV.U32 R100, RZ, RZ, -0x1 ;  /* 0xffffffffff647424 */ /* 0x000fe200078e00ff */
[----:B------:R-:W-:Y:S01]  /*5e60*/  IADD3.X R17, R17, UR42, RZ, P0, !PT ;  /* 0x0000002a11117c10 */ /* 0x000fe200087fe4ff */
[----:B------:R-:W-:Y:S01]  /*5e70*/  IMAD.MOV.U32 R99, RZ, RZ, -0x1 ;  /* 0xffffffffff637424 */ /* 0x000fe200078e00ff */
[----:B------:R-:W-:-:S04]  /*5e80*/  ISETP.GE.U32.AND P0, PT, R16, UR4, PT ;  /* 0x0000000410007c0c */ /* 0x000fc8000bf06070 */
[----:B------:R-:W-:-:S13]  /*5e90*/  ISETP.GE.U32.AND.EX P0, PT, R17, UR5, PT, P0 ;  /* 0x0000000511007c0c */ /* 0x000fda000bf06100 */
[----:B------:R-:W-:Y:S05]  /*5ea0*/  @P0 BRA `(.L_x_155) ;  /* 0x00000004004c0947 */ /* 0x000fea0003800000 */
[----:B------:R-:W0:Y:S01]  /*5eb0*/  LDC.64 R10, c[0x0][0x628] ;  /* 0x00018a00ff0a7b82 */ /* 0x000e220000000a00 */
[----:B---3--:R-:W3:Y:S01]  /*5ec0*/  S2R R12, SR_CTAID.X ;  /* 0x00000000000c7919 */ /* 0x008ee20000002500 */
[----:B-12-4-:R-:W-:Y:S02]  /*5ed0*/  IMAD.MOV.U32 R8, RZ, RZ, R16 ;  /* 0x000000ffff087224 */ /* 0x016fe400078e0010 */
[----:B------:R-:W-:Y:S01]  /*5ee0*/  IMAD.MOV.U32 R9, RZ, RZ, R17 ;  /* 0x000000ffff097224 */ /* 0x000fe200078e0011 */
[----:B------:R-:W1:Y:S03]  /*5ef0*/  S2R R20, SR_CTAID.Y ;  /* 0x0000000000147919 */ /* 0x000e660000002600 */
[----:B------:R-:W2:Y:S08]  /*5f00*/  LDC R0, c[0x0][0x630] ;  /* 0x00018c00ff007b82 */ /* 0x000eb00000000800 */
[----:B------:R-:W4:Y:S01]  /*5f10*/  LDC.64 R14, c[0x0][0x620] ;  /* 0x00018800ff0e7b82 */ /* 0x000f220000000a00 */
[----:B0-----:R-:W-:-:S04]  /*5f20*/  ISETP.NE.U32.AND P0, PT, R10, RZ, PT ;  /* 0x000000ff0a00720c */ /* 0x001fc80003f05070 */
[----:B------:R-:W-:-:S13]  /*5f30*/  ISETP.NE.AND.EX P0, PT, R11, RZ, PT, P0 ;  /* 0x000000ff0b00720c */ /* 0x000fda0003f05300 */
[----:B-1234-:R-:W-:Y:S05]  /*5f40*/  @!P0 BRA `(.L_x_156) ;  /* 0x0000000000288947 */ /* 0x01efea0003800000 */
        /* <DEDUP_REMOVED lines=10> */
.L_x_156:
[-CC-:B------:R-:W-:Y:S01]  /*5ff0*/  SHF.R.U64 R99, R8, R0.reuse, R9.reuse ;  /* 0x0000000008637219 */ /* 0x180fe20000001209 */
[----:B------:R-:W0:Y:S01]  /*6000*/  LDC.64 R26, c[0x0][0x640] ;  /* 0x00019000ff1a7b82 */ /* 0x000e220000000a00 */
[----:B------:R-:W-:Y:S01]  /*6010*/  SHF.R.U32.HI R0, RZ, R0, R9 ;  /* 0x00000000ff007219 */ /* 0x000fe20000011609 */
[----:B------:R-:W-:Y:S01]  /*6020*/  ULDC UR4, c[0x0][0x150] ;  /* 0x0000540000047ab9 */ /* 0x000fe20000000800 */
[----:B------:R-:W-:Y:S02]  /*6030*/  IADD3 R3, P0, RZ, -R99, RZ ;  /* 0x80000063ff037210 */ /* 0x000fe40007f1e0ff */
[----:B------:R-:W-:-:S03]  /*6040*/  I2FP.F32.U32 R7, R12 ;  /* 0x0000000c00077245 */ /* 0x000fc60000201000 */
[----:B------:R-:W1:Y:S01]  /*6050*/  LDC R6, c[0x0][0x618] ;  /* 0x00018600ff067b82 */ /* 0x000e620000000800 */
[----:B------:R-:W-:Y:S02]  /*6060*/  IMAD.X R5, RZ, RZ, ~R0, P0 ;  /* 0x000000ffff057224 */ /* 0x000fe400000e0e00 */
[----:B------:R-:W-:Y:S01]  /*6070*/  FMUL R7, R7, UR4 ;  /* 0x0000000407077c20 */ /* 0x000fe20008400000 */
[----:B------:R-:W-:Y:S01]  /*6080*/  ULDC UR4, c[0x0][0x154] ;  /* 0x0000550000047ab9 */ /* 0x000fe20000000800 */
[-C--:B------:R-:W-:Y:S02]  /*6090*/  IMAD R0, R5, R14.reuse, RZ ;  /* 0x0000000e05007224 */ /* 0x080fe400078e02ff */
[C---:B------:R-:W-:Y:S01]  /*60a0*/  IMAD.WIDE.U32 R4, R3.reuse, R14, R16 ;  /* 0x0000000e03047225 */ /* 0x040fe200078e0010 */
[----:B------:R-:W2:Y:S01]  /*60b0*/  LDC R8, c[0x0][0x608] ;  /* 0x00018200ff087b82 */ /* 0x000ea20000000800 */
[----:B------:R-:W3:Y:S02]  /*60c0*/  F2I.U32.TRUNC.NTZ R7, R7 ;  /* 0x0000000700077305 */ /* 0x000ee4000020f000 */
[----:B------:R-:W-:Y:S01]  /*60d0*/  IMAD R3, R3, R15, R0 ;  /* 0x0000000f03037224 */ /* 0x000fe200078e0200 */
[----:B------:R-:W-:-:S03]  /*60e0*/  I2FP.F32.U32 R0, R20 ;  /* 0x0000001400007245 */ /* 0x000fc60000201000 */
[----:B------:R-:W-:Y:S01]  /*60f0*/  IMAD.IADD R3, R5, 0x1, R3 ;  /* 0x0000000105037824 */ /* 0x000fe200078e0203 */
[----:B------:R-:W4:Y:S01]  /*6100*/  LDC R11, c[0x0][0x658] ;  /* 0x00019600ff0b7b82 */ /* 0x000f220000000800 */
[----:B0-----:R-:W-:-:S04]  /*6110*/  ISETP.NE.U32.AND P0, PT, R26, RZ, PT ;  /* 0x000000ff1a00720c */ /* 0x001fc80003f05070 */
[----:B------:R-:W-:-:S03]  /*6120*/  ISETP.NE.AND.EX P0, PT, R27, RZ, PT, P0 ;  /* 0x000000ff1b00720c */ /* 0x000fc60003f05300 */
[----:B------:R-:W0:Y:S01]  /*6130*/  LDC R9, c[0x0][0x144] ;  /* 0x00005100ff097b82 */ /* 0x000e220000000800 */
[-C--:B-1----:R-:W-:Y:S01]  /*6140*/  SHF.R.U64 R10, R4, R6.reuse, R3 ;  /* 0x00000006040a7219 */ /* 0x082fe20000001203 */
[----:B---3--:R-:W-:Y:S01]  /*6150*/  IMAD.MOV R7, RZ, RZ, -R7 ;  /* 0x000000ffff077224 */ /* 0x008fe200078e0a07 */
[----:B------:R-:W-:Y:S01]  /*6160*/  SHF.R.U32.HI R3, RZ, R6, R3 ;  /* 0x00000006ff037219 */ /* 0x000fe20000011603 */
[----:B------:R-:W-:-:S04]  /*6170*/  FMUL R6, R0, UR4 ;  /* 0x0000000400067c20 */ /* 0x000fc80008400000 */
[----:B------:R-:W1:Y:S01]  /*6180*/  LDC R21, c[0x0][0x148] ;  /* 0x00005200ff157b82 */ /* 0x000e620000000800 */
[----:B------:R3:W0:Y:S01]  /*6190*/  F2I.U32.TRUNC.NTZ R14, R6 ;  /* 0x00000006000e7305 */ /* 0x000622000020f000 */
[-CC-:B--2---:R-:W-:Y:S02]  /*61a0*/  SHF.R.U64 R13, R10, R8.reuse, R3.reuse ;  /* 0x000000080a0d7219 */ /* 0x184fe40000001203 */
[----:B------:R-:W-:-:S04]  /*61b0*/  SHF.R.U32.HI R0, RZ, R8, R3 ;  /* 0x00000008ff007219 */ /* 0x000fc80000011603 */
[----:B-----5:R-:W2:Y:S01]  /*61c0*/  LDC R24, c[0x0][0x648] ;  /* 0x00019200ff187b82 */ /* 0x020ea20000000800 */
[-CC-:B----4-:R-:W-:Y:S02]  /*61d0*/  SHF.R.U64 R15, R13, R11.reuse, R0.reuse ;  /* 0x0000000b0d0f7219 */ /* 0x190fe40000001200 */
[----:B------:R-:W-:-:S03]  /*61e0*/  SHF.R.U32.HI R5, RZ, R11, R0 ;  /* 0x0000000bff057219 */ /* 0x000fc60000011600 */
[----:B------:R-:W-:Y:S02]  /*61f0*/  IMAD.MOV.U32 R4, RZ, RZ, R15 ;  /* 0x000000ffff047224 */ /* 0x000fe400078e000f */
[----:B------:R-:W4:Y:S01]  /*6200*/  LDC R28, c[0x0][0x638] ;  /* 0x00018e00ff1c7b82 */ /* 0x000f220000000800 */
[----:B0-----:R-:W-:-:S07]  /*6210*/  IMAD R25, R9, R7, R12 ;  /* 0x0000000709197224 */ /* 0x001fce00078e020c */
[----:B------:R-:W0:Y:S08]  /*6220*/  LDC R29, c[0x0][0x610] ;  /* 0x00018400ff1d7b82 */ /* 0x000e300000000800 */
[----:B------:R-:W0:Y:S01]  /*6230*/  LDC R30, c[0x0][0x600] ;  /* 0x00018000ff1e7b82 */ /* 0x000e220000000800 */
[----:B-123--:R-:W-:Y:S05]  /*6240*/  @!P0 BRA `(.L_x_157) ;  /* 0x0000000000288947 */ /* 0x00efea0003800000 */
        /* <DEDUP_REMOVED lines=10> */
.L_x_157:
[----:B------:R-:W-:Y:S01]  /*62f0*/  ISETP.NE.AND P0, PT, R2, 0x1, PT ;  /* 0x000000010200780c */ /* 0x000fe20003f05270 */
[----:B------:R-:W-:Y:S01]  /*6300*/  IMAD.MOV R14, RZ, RZ, -R14 ;  /* 0x000000ffff0e7224 */ /* 0x000fe200078e0a0e */
[----:B------:R-:W-:Y:S02]  /*6310*/  SHF.R.U64 R0, R4, R24, R5 ;  /* 0x0000001804007219 */ /* 0x000fe40000001205 */
[----:B------:R-:W-:Y:S02]  /*6320*/  LOP3.LUT R3, R13, R96, RZ, 0xc0, !PT ;  /* 0x000000600d037212 */ /* 0x000fe400078ec0ff */
[----:B------:R-:W-:Y:S01]  /*6330*/  LOP3.LUT R10, R10, R95, RZ, 0xc0, !PT ;  /* 0x0000005f0a0a7212 */ /* 0x000fe200078ec0ff */
[----:B------:R-:W-:Y:S02]  /*6340*/  IMAD.MOV R4, RZ, RZ, -R0 ;  /* 0x000000ffff047224 */ /* 0x000fe400078e0a00 */
[----:B------:R-:W-:Y:S02]  /*6350*/  IMAD R0, R90, R0, R3 ;  /* 0x000000005a007224 */ /* 0x000fe400078e0203 */
[----:B----4-:R-:W-:-:S02]  /*6360*/  IMAD R3, R4, R28, R15 ;  /* 0x0000001c04037224 */ /* 0x010fc400078e020f */
[----:B------:R-:W-:Y:S02]  /*6370*/  @P0 IMAD R25, R21, R14, R20 ;  /* 0x0000000e15190224 */ /* 0x000fe400078e0214 */
[----:B0-----:R-:W-:Y:S02]  /*6380*/  IMAD R5, R3, R30, R10 ;  /* 0x0000001e03057224 */ /* 0x001fe400078e020a */
[----:B------:R-:W-:Y:S02]  /*6390*/  IMAD R0, R0, R29, R25 ;  /* 0x0000001d00007224 */ /* 0x000fe400078e0219 */
[----:B------:R-:W-:-:S03]  /*63a0*/  IMAD.MOV.U32 R4, RZ, RZ, 0x1 ;  /* 0x00000001ff047424 */ /* 0x000fc600078e00ff */
[----:B------:R-:W-:Y:S02]  /*63b0*/  SEL R100, R5, R0, !P0 ;  /* 0x0000000005647207 */ /* 0x000fe40004000000 */
[----:B------:R-:W-:Y:S02]  /*63c0*/  PRMT R3, R4, 0x7610, R3 ;  /* 0x0000761004037816 */ /* 0x000fe40000000003 */
[----:B------:R-:W-:-:S07]  /*63d0*/  SEL R0, R0, R5, !P0 ;  /* 0x0000000500007207 */ /* 0x000fce0004000000 */
.L_x_155:
[----:B------:R-:W-:Y:S01]  /*63e0*/  UIADD3 UR41, UR43, UR41, URZ ;  /* 0x000000292b297290 */ /* 0x000fe2000fffe03f */
[----:B------:R-:W-:Y:S01]  /*63f0*/  LOP3.LUT P0, RZ, R3, 0xff, RZ, 0xc0, !PT ;  /* 0x000000ff03ff7812 */ /* 0x000fe2000780c0ff */
[----:B------:R-:W-:Y:S02]  /*6400*/  IMAD.MOV.U32 R101, RZ, RZ, R0 ;  /* 0x000000ffff657224 */ /* 0x000fe400078e0000 */
[----:B------:R-:W-:Y:S02]  /*6410*/  USHF.R.U32.HI UR4, URZ, 0x2, UR41 ;  /* 0x000000023f047899 */ /* 0x000fe40008011629 */
[----:B------:R-:W-:Y:S02]  /*6420*/  UISETP.GT.U32.AND UP1, UPT, UR41, 0x3, UPT ;  /* 0x000000032900788c */ /* 0x000fe4000bf24070 */
[----:B------:R-:W-:Y:S02]  /*6430*/  ULOP3.LUT UR4, UR4, 0x1, URZ, 0xc0, !UPT ;  /* 0x0000000104047892 */ /* 0x000fe4000f8ec03f */
[----:B------:R-:W-:-:S02]  /*6440*/  UISETP.LT.U32.AND UP1, UPT, UR43, 0x4, UP1 ;  /* 0x000000042b00788c */ /* 0x000fc40008f21070 */
[----:B------:R-:W-:Y:S02]  /*6450*/  UISETP.NE.U32.AND UP0, UPT, UR4, 0x1, UPT ;  /* 0x000000010400788c */ /* 0x000fe4000bf05070 */
[----:B------:R-:W-:Y:S02]  /*6460*/  USEL UR5, URZ, 0x1, !UP1 ;  /* 0x000000013f057887 */ /* 0x000fe4000c800000 */
[----:B------:R-:W-:Y:S02]  /*6470*/  UISETP.GT.U32.AND UP0, UPT, UR43, 0x3, !UP0 ;  /* 0x000000032b00788c */ /* 0x000fe4000c704070 */
[----:B------:R-:W-:Y:S02]  /*6480*/  ULOP3.LUT UR41, UR41, 0x3, URZ, 0xc0, !UPT ;  /* 0x0000000329297892 */ /* 0x000fe4000f8ec03f */
[----:B------:R-:W-:-:S04]  /*6490*/  USEL UR4, URZ, 0x1, !UP0 ;  /* 0x000000013f047887 */ /* 0x000fc8000c000000 */
[----:B------:R-:W-:Y:S01]  /*64a0*/  ULOP3.LUT UR40, UR4, UR40, UR5, 0x96, !UPT ;  /* 0x0000002804287292 */ /* 0x000fe2000f8e9605 */
[----:B------:R-:W-:Y:S11]  /*64b0*/  @P0 BRA `(.L_x_158) ;  /* 0xffffffac00400947 */ /* 0x000ff6000383ffff */
[----:B------:R-:W-:Y:S05]  /*64c0*/  EXIT ;  /* 0x000000000000794d */ /* 0x000fea0003800000 */
.L_x_3:
        /* <DEDUP_REMOVED lines=26> */
.L_x_160:
[--C-:B------:R-:W-:Y:S01]  /*6670*/  SHF.R.U64 R14, R12, R20, R13.reuse ;  /* 0x000000140c0e7219 */ /* 0x100fe2000000120d */
[----:B------:R-:W0:Y:S01]  /*6680*/  LDC R24, c[0x0][0x618] ;  /* 0x00018600ff187b82 */ /* 0x000e220000000800 */
[----:B------:R-:W-:Y:S01]  /*6690*/  I2FP.F32.U32 R8, R6 ;  /* 0x0000000600087245 */ /* 0x000fe20000201000 */
[----:B------:R-:W-:Y:S01]  /*66a0*/  ULDC UR4, c[0x0][0x150] ;  /* 0x0000540000047ab9 */ /* 0x000fe20000000800 */
[----:B------:R-:W-:Y:S02]  /*66b0*/  SHF.R.U32.HI R7, RZ, R20, R13 ;  /* 0x00000014ff077219 */ /* 0x000fe4000001160d */
[----:B------:R-:W-:Y:S01]  /*66c0*/  IADD3 R11, P0, RZ, -R14, RZ ;  /* 0x8000000eff0b7210 */ /* 0x000fe20007f1e0ff */
[----:B------:R-:W-:Y:S01]  /*66d0*/  FMUL R13, R8, UR4 ;  /* 0x00000004080d7c20 */ /* 0x000fe20008400000 */
[----:B------:R-:W-:Y:S01]  /*66e0*/  ULDC UR4, c[0x0][0x154] ;  /* 0x0000550000047ab9 */ /* 0x000fe20000000800 */
[----:B------:R-:W1:Y:S02]  /*66f0*/  LDC.64 R26, c[0x0][0x640] ;  /* 0x00019000ff1a7b82 */ /* 0x000e640000000a00 */
[----:B------:R-:W-:-:S02]  /*6700*/  IMAD.X R7, RZ, RZ, ~R7, P0 ;  /* 0x000000ffff077224 */ /* 0x000fc400000e0e07 */
[----:B------:R-:W2:Y:S01]  /*6710*/  F2I.U32.TRUNC.NTZ R13, R13 ;  /* 0x0000000d000d7305 */ /* 0x000ea2000020f000 */
[----:B------:R-:W-:-:S03]  /*6720*/  IMAD.WIDE.U32 R8, R11, R22, R16 ;  /* 0x000000160b087225 */ /* 0x000fc600078e0010 */
[----:B------:R-:W3:Y:S01]  /*6730*/  LDC R15, c[0x0][0x144] ;  /* 0x00005100ff0f7b82 */ /* 0x000ee20000000800 */
[----:B------:R-:W-:-:S04]  /*6740*/  IMAD R10, R7, R22, RZ ;  /* 0x00000016070a7224 */ /* 0x000fc800078e02ff */
[----:B------:R-:W-:Y:S02]  /*6750*/  IMAD R7, R11, R23, R10 ;  /* 0x000000170b077224 */ /* 0x000fe400078e020a */
[----:B------:R-:W-:Y:S01]  /*6760*/  IMAD.MOV.U32 R10, RZ, RZ, -0x1 ;  /* 0xffffffffff0a7424 */ /* 0x000fe200078e00ff */
[----:B------:R-:W4:Y:S01]  /*6770*/  LDC R20, c[0x0][0x608] ;  /* 0x00018200ff147b82 */ /* 0x000f220000000800 */
[----:B------:R-:W-:Y:S01]  /*6780*/  IMAD.IADD R7, R9, 0x1, R7 ;  /* 0x0000000109077824 */ /* 0x000fe200078e0207 */
[----:B------:R-:W-:-:S04]  /*6790*/  I2FP.F32.U32 R9, R3 ;  /* 0x0000000300097245 */ /* 0x000fc80000201000 */
[-C--:B0-----:R-:W-:Y:S01]  /*67a0*/  SHF.R.U64 R12, R8, R24.reuse, R7 ;  /* 0x00000018080c7219 */ /* 0x081fe20000001207 */
[----:B--2---:R-:W-:Y:S01]  /*67b0*/  IMAD.MOV R8, RZ, RZ, -R13 ;  /* 0x000000ffff087224 */ /* 0x004fe200078e0a0d */
[----:B------:R-:W0:Y:S01]  /*67c0*/  LDC R11, c[0x0][0x658] ;  /* 0x00019600ff0b7b82 */ /* 0x000e220000000800 */
[----:B-1----:R-:W-:Y:S01]  /*67d0*/  ISETP.NE.U32.AND P0, PT, R26, RZ, PT ;  /* 0x000000ff1a00720c */ /* 0x002fe20003f05070 */
[----:B------:R-:W-:Y:S01]  /*67e0*/  FMUL R9, R9, UR4 ;  /* 0x0000000409097c20 */ /* 0x000fe20008400000 */
[----:B------:R-:W-:Y:S02]  /*67f0*/  SHF.R.U32.HI R7, RZ, R24, R7 ;  /* 0x00000018ff077219 */ /* 0x000fe40000011607 */
[----:B------:R-:W-:-:S03]  /*6800*/  ISETP.NE.AND.EX P0, PT, R27, RZ, PT, P0 ;  /* 0x000000ff1b00720c */ /* 0x000fc60003f05300 */
[----:B------:R-:W1:Y:S01]  /*6810*/  LDC R22, c[0x0][0x148] ;  /* 0x00005200ff167b82 */ /* 0x000e620000000800 */
[----:B---3--:R-:W-:Y:S02]  /*6820*/  IMAD R23, R15, R8, R6 ;  /* 0x000000080f177224 */ /* 0x008fe400078e0206 */
[----:B------:R-:W-:-:S05]  /*6830*/  IMAD.MOV.U32 R8, RZ, RZ, 0x1 ;  /* 0x00000001ff087424 */ /* 0x000fca00078e00ff */
[----:B------:R-:W2:Y:S01]  /*6840*/  LDC R21, c[0x0][0x600] ;  /* 0x00018000ff157b82 */ /* 0x000ea20000000800 */
[-CC-:B----4-:R-:W-:Y:S02]  /*6850*/  SHF.R.U64 R15, R12, R20.reuse, R7.reuse ;  /* 0x000000140c0f7219 */ /* 0x190fe40000001207 */
[----:B------:R-:W-:Y:S02]  /*6860*/  SHF.R.U32.HI R6, RZ, R20, R7 ;  /* 0x00000014ff067219 */ /* 0x000fe40000011607 */
[----:B------:R3:W4:Y:S03]  /*6870*/  F2I.U32.TRUNC.NTZ R20, R9 ;  /* 0x0000000900147305 */ /* 0x000726000020f000 */
[----:B------:R-:W1:Y:S01]  /*6880*/  LDC R25, c[0x0][0x648] ;  /* 0x00019200ff197b82 */ /* 0x000e620000000800 */
[-C--:B0-----:R-:W-:Y:S02]  /*6890*/  SHF.R.U64 R19, R15, R11.reuse, R6 ;  /* 0x0000000b0f137219 */ /* 0x081fe40000001206 */
[----:B------:R-:W-:-:S02]  /*68a0*/  SHF.L.U32 R10, R10, R11, RZ ;  /* 0x0000000b0a0a7219 */ /* 0x000fc400000006ff */
[-C--:B------:R-:W-:Y:S01]  /*68b0*/  SHF.R.U32.HI R7, RZ, R11.reuse, R6 ;  /* 0x0000000bff077219 */ /* 0x080fe20000011606 */
[----:B------:R-:W-:Y:S01]  /*68c0*/  IMAD.MOV.U32 R6, RZ, RZ, R19 ;  /* 0x000000ffff067224 */ /* 0x000fe200078e0013 */
[----:B------:R-:W-:Y:S01]  /*68d0*/  SHF.L.U32 R24, R8, R11, RZ ;  /* 0x0000000b08187219 */ /* 0x000fe200000006ff */
[----:B------:R-:W0:Y:S01]  /*68e0*/  LDC R28, c[0x0][0x638] ;  /* 0x00018e00ff1c7b82 */ /* 0x000e220000000800 */
[----:B------:R-:W-:-:S07]  /*68f0*/  LOP3.LUT R30, RZ, R10, RZ, 0x33, !PT ;  /* 0x0000000aff1e7212 */ /* 0x000fce00078e33ff */
[----:B------:R-:W0:Y:S01]  /*6900*/  LDC R29, c[0x0][0x610] ;  /* 0x00018400ff1d7b82 */ /* 0x000e220000000800 */
[----:B---34-:R-:W-:Y:S05]  /*6910*/  @!P0 BRA `(.L_x_161) ;  /* 0x0000000000288947 */ /* 0x018fea0003800000 */
[----:B------:R-:W3:Y:S02]  /*6920*/  LDC R6, c[0x0][0x64c] ;  /* 0x00019300ff067b82 */ /* 0x000ee40000000800 */
[----:B---3--:R-:W-:-:S05]  /*6930*/  IADD3 R11, P0, R19, R6, RZ ;  /* 0x00000006130b7210 */ /* 0x008fca0007f1e0ff */
        /* <DEDUP_REMOVED lines=8> */
.L_x_161:
[----:B------:R-:W-:Y:S01]  /*69c0*/  ISETP.NE.AND P0, PT, R2, 0x1, PT ;  /* 0x000000010200780c */ /* 0x000fe20003f05270 */
[----:B--2---:R-:W-:Y:S01]  /*69d0*/  VIADD R9, R21, 0xffffffff ;  /* 0xffffffff15097836 */ /* 0x004fe20000000000 */
[----:B-1----:R-:W-:Y:S01]  /*69e0*/  SHF.R.U64 R7, R6, R25, R7 ;  /* 0x0000001906077219 */ /* 0x002fe20000001207 */
[----:B------:R-:W-:Y:S01]  /*69f0*/  IMAD.MOV R20, RZ, RZ, -R20 ;  /* 0x000000ffff147224 */ /* 0x000fe200078e0a14 */
[----:B------:R-:W-:Y:S02]  /*6a00*/  LOP3.LUT R6, R15, R30, RZ, 0xc0, !PT ;  /* 0x0000001e0f067212 */ /* 0x000fe400078ec0ff */
[----:B------:R-:W-:Y:S01]  /*6a10*/  LOP3.LUT R12, R12, R9, RZ, 0xc0, !PT ;  /* 0x000000090c0c7212 */ /* 0x000fe200078ec0ff */
[----:B------:R-:W-:Y:S02]  /*6a20*/  IMAD.MOV R8, RZ, RZ, -R7 ;  /* 0x000000ffff087224 */ /* 0x000fe400078e0a07 */
[----:B------:R-:W-:Y:S02]  /*6a30*/  IMAD R6, R24, R7, R6 ;  /* 0x0000000718067224 */ /* 0x000fe400078e0206 */
[----:B------:R-:W-:-:S02]  /*6a40*/  IMAD.MOV.U32 R9, RZ, RZ, 0x1 ;  /* 0x00000001ff097424 */ /* 0x000fc400078e00ff */
[----:B------:R-:W-:Y:S02]  /*6a50*/  @P0 IMAD R23, R22, R20, R3 ;  /* 0x0000001416170224 */ /* 0x000fe400078e0203 */
[----:B0-----:R-:W-:Y:S02]  /*6a60*/  IMAD R3, R8, R28, R19 ;  /* 0x0000001c08037224 */ /* 0x001fe400078e0213 */
[----:B------:R-:W-:Y:S02]  /*6a70*/  IMAD R13, R6, R29, R23 ;  /* 0x0000001d060d7224 */ /* 0x000fe400078e0217 */
[----:B------:R-:W-:Y:S02]  /*6a80*/  IMAD R6, R3, R21, R12 ;  /* 0x0000001503067224 */ /* 0x000fe400078e020c */
[----:B------:R-:W-:-:S03]  /*6a90*/  IMAD.MOV.U32 R8, RZ, RZ, R14 ;  /* 0x000000ffff087224 */ /* 0x000fc600078e000e */
[----:B------:R-:W-:Y:S02]  /*6aa0*/  SEL R20, R6, R13, !P0 ;  /* 0x0000000d06147207 */ /* 0x000fe40004000000 */
[----:B------:R-:W-:-:S07]  /*6ab0*/  SEL R13, R13, R6, !P0 ;  /* 0x000000060d0d7207 */ /* 0x000fce0004000000 */
.L_x_159:
[----:B------:R-:W-:-:S08]  /*6ac0*/  NOP ;  /* 0x0000000000007918 */ /* 0x000fd00000000000 */
[----:B------:R-:W0:-:S00]  /*6ad0*/  USETMAXREG.DEALLOC.CTAPOOL 0x28 ;  /* 0x00000028000079c8 */ /* 0x000e0000080e0500 */
[----:B0-----:R-:W-:-:S13]  /*6ae0*/  ISETP.NE.AND P0, PT, R0, RZ, PT ;  /* 0x000000ff0000720c */ /* 0x001fda0003f05270 */
[----:B------:R-:W-:Y:S05]  /*6af0*/  @P0 EXIT ;  /* 0x000000000000094d */ /* 0x000fea0003800000 */
[----:B------:R-:W-:Y:S01]  /*6b00*/  LOP3.LUT P0, RZ, R9, 0xff, RZ, 0xc0, !PT ;  /* 0x000000ff09ff7812 */ /* 0x000fe2000780c0ff */
[----:B------:R-:W-:Y:S02]  /*6b10*/  IMAD.MOV.U32 R0, RZ, RZ, 0x1 ;  /* 0x00000001ff007424 */ /* 0x000fe400078e00ff */
[----:B------:R-:W-:-:S10]  /*6b20*/  IMAD.MOV.U32 R3, RZ, RZ, RZ ;  /* 0x000000ffff037224 */ /* 0x000fd400078e00ff */
[----:B------:R-:W-:Y:S05]  /*6b30*/  @!P0 BRA `(.L_x_162) ;  /* 0x0000000c00448947 */ /* 0x000fea0003800000 */
[----:B------:R-:W0:Y:S01]  /*6b40*/  LDC R0, c[0x0][0x28c] ;  /* 0x0000a300ff007b82 */ /* 0x000e220000000800 */
[----:B------:R-:W-:Y:S01]  /*6b50*/  LOP3.LUT P0, RZ, R4, 0x1f, RZ, 0xc0, !PT ;  /* 0x0000001f04ff7812 */ /* 0x000fe2000780c0ff */
[----:B------:R-:W-:Y:S01]  /*6b60*/  ULDC UR5, c[0x0][0x658] ;  /* 0x0001960000057ab9 */ /* 0x000fe20000000800 */
[----:B------:R-:W-:Y:S01]  /*6b70*/  UMOV UR6, 0xffffffff ;  /* 0xffffffff00067882 */ /* 0x000fe20000000000 */
[----:B------:R-:W-:Y:S01]  /*6b80*/  BSSY B0, `(.L_x_162) ;  /* 0x00000cc000007945 */ /* 0x000fe20003800000 */
[----:B------:R-:W-:Y:S01]  /*6b90*/  USHF.L.U32 UR6, UR6, UR5, URZ ;  /* 0x0000000506067299 */ /* 0x000fe2000800063f */
[C---:B------:R-:W-:Y:S01]  /*6ba0*/  ISETP.NE.AND P2, PT, R5.reuse, RZ, PT ;  /* 0x000000ff0500720c */ /* 0x040fe20003f45270 */
[----:B------:R-:W-:Y:S01]  /*6bb0*/  IMAD.MOV.U32 R11, RZ, RZ, 0x1 ;  /* 0x00000001ff0b7424 */ /* 0x000fe200078e00ff */
[----:B------:R-:W-:Y:S01]  /*6bc0*/  ISETP.NE.OR P0, PT, R5, RZ, !P0 ;  /* 0x000000ff0500720c */ /* 0x000fe20004705670 */
[----:B------:R-:W-:Y:S01]  /*6bd0*/  ULDC UR4, c[0x0][0x600] ;  /* 0x0001800000047ab9 */ /* 0x000fe20000000800 */
[----:B------:R-:W-:Y:S01]  /*6be0*/  LOP3.LUT R19, R18, 0x2, RZ, 0xfc, !PT ;  /* 0x0000000212137812 */ /* 0x000fe200078efcff */
[----:B------:R-:W-:Y:S01]  /*6bf0*/  UMOV UR7, 0x1 ;  /* 0x0000000100077882 */ /* 0x000fe20000000000 */
[----:B------:R-:W-:-:S02]  /*6c00*/  UIADD3 UR18, UR4, -0x1, URZ ;  /* 0xffffffff04127890 */ /* 0x000fc4000fffe03f */
[----:B------:R-:W-:Y:S02]  /*6c10*/  USHF.L.U32 UR20, UR7, UR5, URZ ;  /* 0x0000000507147299 */ /* 0x000fe4000800063f */
[----:B------:R-:W-:Y:S01]  /*6c20*/  ULOP3.LUT UR19, URZ, UR6, URZ, 0x33, !UPT ;  /* 0x000000063f137292 */ /* 0x000fe2000f8e333f */
[----:B------:R-:W-:Y:S01]  /*6c30*/  ULDC.64 UR24, c[0x0][0x198] ;  /* 0x0000660000187ab9 */ /* 0x000fe20000000a00 */
[----:B0-----:R-:W-:-:S05]  /*6c40*/  VIADD R0, R0, 0x3f ;  /* 0x0000003f00007836 */ /* 0x001fca0000000000 */
[----:B------:R-:W-:-:S04]  /*6c50*/  SHF.R.S32.HI R3, RZ, 0x1f, R0 ;  /* 0x0000001fff037819 */ /* 0x000fc80000011400 */
[----:B------:R-:W-:Y:S01]  /*6c60*/  LEA.HI R3, R3, R0, RZ, 0x6 ;  /* 0x0000000003037211 */ /* 0x000fe200078f30ff */
[----:B------:R-:W-:-:S03]  /*6c70*/  IMAD.MOV.U32 R0, RZ, RZ, 0x1 ;  /* 0x00000001ff007424 */ /* 0x000fc600078e00ff */
[----:B------:R-:W-:Y:S01]  /*6c80*/  SHF.R.S32.HI R12, RZ, 0x6, R3 ;  /* 0x00000006ff0c7819 */ /* 0x000fe20000011403 */
[----:B------:R-:W-:-:S04]  /*6c90*/  IMAD.MOV.U32 R3, RZ, RZ, RZ ;  /* 0x000000ffff037224 */ /* 0x000fc800078e00ff */
[----:B------:R-:W-:-:S07]  /*6ca0*/  VIADD R10, R12, 0x1 ;  /* 0x000000010c0a7836 */ /* 0x000fce0000000000 */
.L_x_174:
[----:B------:R-:W-:-:S03]  /*6cb0*/  UMOV UR4, 0xffffffff ;  /* 0xffffffff00047882 */ /* 0x000fc60000000000 */
[----:B------:R-:W-:Y:S05]  /*6cc0*/  BRA.DIV UR4, `(.L_x_163) ;  /* 0x0000000e04cc7947 */ /* 0x000fea000b800000 */
[----:B------:R-:W-:-:S13]  /*6cd0*/  ELECT P6, URZ, PT ;  /* 0x00000000003f782f */ /* 0x000fda00038c0000 */
.L_x_185:
[----:B------:R-:W-:Y:S04]  /*6ce0*/  BSSY B1, `(.L_x_164) ;  /* 0x0000042000017945 */ /* 0x000fe80003800000 */
[----:B------:R-:W-:Y:S05]  /*6cf0*/  @!P6 BRA `(.L_x_165) ;  /* 0x000000040000e947 */ /* 0x000fea0003800000 */
[----:B------:R-:W0:Y:S02]  /*6d00*/  LDC R4, c[0x0][0x28c] ;  /* 0x0000a300ff047b82 */ /* 0x000e240000000800 */
[----:B0-----:R-:W-:-:S13]  /*6d10*/  ISETP.GE.AND P1, PT, R4, 0x1, PT ;  /* 0x000000010400780c */ /* 0x001fda0003f26270 */
[----:B------:R-:W-:Y:S05]  /*6d20*/  @!P1 BRA `(.L_x_165) ;  /* 0x0000000000f49947 */ /* 0x000fea0003800000 */
[----:B------:R-:W-:Y:S02]  /*6d30*/  IMAD.SHL.U32 R13, R13, 0x80, RZ ;  /* 0x000000800d0d7824 */ /* 0x000fe400078e00ff */
[----:B------:R-:W-:Y:S02]  /*6d40*/  IMAD.SHL.U32 R20, R20, 0x80, RZ ;  /* 0x0000008014147824 */ /* 0x000fe400078e00ff */
[----:B------:R-:W-:Y:S02]  /*6d50*/  IMAD.MOV.U32 R21, RZ, RZ, RZ ;  /* 0x000000ffff157224 */ /* 0x000fe400078e00ff */
[----:B------:R-:W-:Y:S02]  /*6d60*/  IMAD.MOV.U32 R4, RZ, RZ, R10 ;  /* 0x000000ffff047224 */ /* 0x000fe400078e000a */
[----:B------:R-:W-:Y:S02]  /*6d70*/  IMAD.MOV.U32 R5, RZ, RZ, R0 ;  /* 0x000000ffff057224 */ /* 0x000fe400078e0000 */
[----:B------:R-:W-:-:S02]  /*6d80*/  IMAD.MOV.U32 R6, RZ, RZ, R3 ;  /* 0x000000ffff067224 */ /* 0x000fc400078e0003 */
[----:B------:R-:W-:Y:S02]  /*6d90*/  VIADD R22, R13, 0x40 ;  /* 0x000000400d167836 */ /* 0x000fe40000000000 */
[----:B------:R-:W-:-:S07]  /*6da0*/  VIADD R23, R20, 0x40 ;  /* 0x0000004014177836 */ /* 0x000fce0000000000 */
.L_x_169:
[----:B------:R-:W0:Y:S01]  /*6db0*/  S2R R14, SR_CgaCtaId ;  /* 0x00000000000e7919 */ /* 0x000e220000008800 */
[----:B------:R-:W-:Y:S01]  /*6dc0*/  MOV R7, 0x400 ;  /* 0x0000040000077802 */ /* 0x000fe20000000f00 */
[----:B------:R-:W1:Y:S03]  /*6dd0*/  @!P2 LDC R9, c[0x0][0x500] ;  /* 0x00014000ff09ab82 */ /* 0x000e660000000800 */
[----:B0-----:R-:W-:Y:S02]  /*6de0*/  LEA R15, R14, R7, 0x18 ;  /* 0x000000070e0f7211 */ /* 0x001fe400078ec0ff */
[----:B------:R-:W-:-:S03]  /*6df0*/  SHF.L.U32 R7, R5, 0x1f, RZ ;  /* 0x0000001f05077819 */ /* 0x000fc600000006ff */
[----:B------:R-:W-:-:S04]  /*6e00*/  IMAD R14, R6, 0x8, R15 ;  /* 0x00000008060e7824 */ /* 0x000fc800078e020f */
[----:B------:R-:W0:Y:S02]  /*6e10*/  SYNCS.PHASECHK.TRANS64.TRYWAIT P1, [R14+URZ+0x20], R7 ;  /* 0x000020070e0075a7 */ /* 0x000e24000802017f */
[----:B01----:R-:W-:Y:S05]  /*6e20*/  @!P1 BRA `(.L_x_166) ;  /* 0x0000000c00949947 */ /* 0x003fea0003800000 */
.L_x_186:
[----:B0-----:R-:W-:Y:S01]  /*6e30*/  PRMT R7, R19, 0x9910, RZ ;  /* 0x0000991013077816 */ /* 0x001fe200000000ff */
[----:B------:R0:W-:Y:S03]  /*6e40*/  @!P2 SYNCS.ARRIVE.TRANS64 RZ, [R14+URZ], R9 ;  /* 0x000000090effa9a7 */ /* 0x0001e6000800003f */
[----:B------:R-:W-:-:S13]  /*6e50*/  ISETP.NE.AND P1, PT, R7, 0x2, PT ;  /* 0x000000020700780c */ /* 0x000fda0003f25270 */
[----:B0-----:R-:W-:Y:S05]  /*6e60*/  @P1 BRA `(.L_x_167) ;  /* 0x0000000000041947 */ /* 0x001fea0003800000 */
[----:B------:R-:W-:Y:S01]  /*6e70*/  BPT.TRAP 0x1 ;  /* 0x000000040000795c */ /* 0x000fe20000300000 */
.L_x_167:
[----:B------:R-:W-:Y:S05]  /*6e80*/  @P0 BRA `(.L_x_168) ;  /* 0x0000000000040947 */ /* 0x000fea0003800000 */
[----:B------:R-:W-:Y:S01]  /*6e90*/  BPT.TRAP 0x1 ;  /* 0x000000040000795c */ /* 0x000fe20000300000 */
.L_x_168:
[----:B------:R-:W-:Y:S01]  /*6ea0*/  IMAD R15, R6, 0x4000, R15 ;  /* 0x00004000060f7824 */ /* 0x000fe200078e020f */
[----:B------:R-:W-:Y:S01]  /*6eb0*/  R2UR UR10, R13 ;  /* 0x000000000d0a72ca */ /* 0x000fe200000e0000 */
[----:B------:R-:W-:Y:S01]  /*6ec0*/  UIADD3 UR4, UP0, UR24, 0xf0, URZ ;  /* 0x000000f018047890 */ /* 0x000fe2000ff1e03f */
[----:B------:R-:W-:Y:S01]  /*6ed0*/  R2UR UR9, R14 ;  /* 0x000000000e0972ca */ /* 0x000fe200000e0000 */
[----:B------:R-:W-:Y:S01]  /*6ee0*/  VIADD R4, R4, 0xffffffff ;  /* 0xffffffff04047836 */ /* 0x000fe20000000000 */
[----:B------:R-:W-:Y:S01]  /*6ef0*/  R2UR UR13, R15 ;  /* 0x000000000f0d72ca */ /* 0x000fe200000e0000 */
[----:B------:R-:W-:Y:S01]  /*6f00*/  UIADD3.X UR5, URZ, UR25, URZ, UP0, !UPT ;  /* 0x000000193f057290 */ /* 0x000fe200087fe43f */
[----:B------:R-:W-:Y:S01]  /*6f10*/  R2UR UR11, R21 ;  /* 0x00000000150b72ca */ /* 0x000fe200000e0000 */
[----:B------:R-:W-:Y:S01]  /*6f20*/  UIADD3 UR6, UP1, UR24, 0x1f0, URZ ;  /* 0x000001f018067890 */ /* 0x000fe2000ff3e03f */
[----:B------:R-:W-:Y:S01]  /*6f30*/  R2UR UR12, R8 ;  /* 0x00000000080c72ca */ /* 0x000fe200000e0000 */
[----:B------:R-:W-:Y:S01]  /*6f40*/  UMOV UR14, 0x0 ;  /* 0x00000000000e7882 */ /* 0x000fe20000000000 */
[----:B------:R-:W-:Y:S01]  /*6f50*/  R2UR UR21, R22 ;  /* 0x00000000161572ca */ /* 0x000fe200000e0000 */
[----:B------:R-:W-:Y:S01]  /*6f60*/  UIADD3.X UR7, URZ, UR25, URZ, UP1, !UPT ;  /* 0x000000193f077290 */ /* 0x000fe20008ffe43f */
[----:B------:R-:W-:Y:S01]  /*6f70*/  R2UR UR22, R20 ;  /* 0x00000000141672ca */ /* 0x000fe200000e0000 */
[----:B------:R-:W-:Y:S01]  /*6f80*/  UMOV UR15, 0x10000000 ;  /* 0x10000000000f7882 */ /* 0x000fe20000000000 */
[----:B------:R-:W-:Y:S01]  /*6f90*/  R2UR UR23, R23 ;  /* 0x00000000171772ca */ /* 0x000fe200000e0000 */
[----:B------:R-:W-:Y:S01]  /*6fa0*/  VIADD R6, R6, 0x1 ;  /* 0x0000000106067836 */ /* 0x000fe20000000000 */
[----:B------:R-:W-:Y:S01]  /*6fb0*/  ISETP.GT.AND P3, PT, R4, 0x1, PT ;  /* 0x000000010400780c */ /* 0x000fe20003f64270 */
[----:B------:R-:W-:Y:S01]  /*6fc0*/  UIADD3 UR8, UR13, 0x100, URZ ;  /* 0x000001000d087890 */ /* 0x000fe2000fffe03f */
[----:B------:R-:W-:Y:S01]  /*6fd0*/  VIADD R21, R21, 0x40 ;  /* 0x0000004015157836 */ /* 0x000fe20000000000 */
[----:B------:R-:W-:Y:S01]  /*6fe0*/  UIADD3 UR16, UR13, 0x2100, URZ ;  /* 0x000021000d107890 */ /* 0x000fe2000fffe03f */
[----:B------:R-:W-:Y:S01]  /*6ff0*/  ISETP.NE.AND P1, PT, R6, 0x4, PT ;  /* 0x000000040600780c */ /* 0x000fe20003f25270 */
[----:B------:R-:W-:-:S02]  /*7000*/  UIADD3 UR17, UR13, 0x10100, URZ ;  /* 0x000101000d117890 */ /* 0x000fc4000fffe03f */
[----:B------:R-:W-:Y:S01]  /*7010*/  UIADD3 UR13, UR13, 0x12100, URZ ;  /* 0x000121000d0d7890 */ /* 0x000fe2000fffe03f */
[----:B------:R-:W-:Y:S02]  /*7020*/  SEL R14, RZ, 0x1, P1 ;  /* 0x00000001ff0e7807 */ /* 0x000fe40000800000 */
[----:B------:R0:W-:Y:S01]  /*7030*/  UTMALDG.3D [UR8], [UR4], desc[UR14] ;  /* 0x00000e08040075b4 */ /* 0x0001e20008011000 */
[----:B------:R-:W-:Y:S02]  /*7040*/  SEL R6, R6, RZ, P1 ;  /* 0x000000ff06067207 */ /* 0x000fe40000800000 */
[----:B------:R-:W-:Y:S01]  /*7050*/  LOP3.LUT R5, R5, R14, RZ, 0x3c, !PT ;  /* 0x0000000e05057212 */ /* 0x000fe200078e3cff */
[----:B0-----:R-:W-:Y:S01]  /*7060*/  UMOV UR8, UR16 ;  /* 0x0000001000087c82 */ /* 0x001fe20008000000 */
[----:B------:R-:W-:Y:S02]  /*7070*/  UMOV UR10, UR21 ;  /* 0x00000015000a7c82 */ /* 0x000fe40008000000 */
[----:B------:R0:W-:Y:S02]  /*7080*/  UTMALDG.3D [UR8], [UR4], desc[UR14] ;  /* 0x00000e08040075b4 */ /* 0x0001e40008011000 */
[----:B0-----:R-:W-:Y:S01]  /*7090*/  UMOV UR8, UR17 ;  /* 0x0000001100087c82 */ /* 0x001fe20008000000 */
[----:B------:R-:W-:-:S02]  /*70a0*/  UMOV UR10, UR22 ;  /* 0x00000016000a7c82 */ /* 0x000fc40008000000 */
[----:B------:R0:W-:Y:S02]  /*70b0*/  UTMALDG.3D [UR8], [UR6], desc[UR14] ;  /* 0x00000e08060075b4 */ /* 0x0001e40008011000 */
[----:B0-----:R-:W-:Y:S01]  /*70c0*/  UMOV UR8, UR13 ;  /* 0x0000000d00087c82 */ /* 0x001fe20008000000 */
[----:B------:R-:W-:Y:S02]  /*70d0*/  UMOV UR10, UR23 ;  /* 0x00000017000a7c82 */ /* 0x000fe40008000000 */
[----:B------:R0:W-:Y:S02]  /*70e0*/  UTMALDG.3D [UR8], [UR6], desc[UR14] ;  /* 0x00000e08060075b4 */ /* 0x0001e40008011000 */
[----:B0-----:R-:W-:Y:S05]  /*70f0*/  @P3 BRA `(.L_x_169) ;  /* 0xfffffffc002c3947 */ /* 0x001fea000383ffff */
.L_x_165:
[----:B------:R-:W-:Y:S05]  /*7100*/  BSYNC B1 ;  /* 0x0000000000017941 */ /* 0x000fea0003800000 */
.L_x_164:
[----:B------:R-:W-:Y:S01]  /*7110*/  LOP3.LUT P3, RZ, R11, 0xff, RZ, 0xc0, !PT ;  /* 0x000000ff0bff7812 */ /* 0x000fe2000786c0ff */
[----:B------:R-:W-:Y:S01]  /*7120*/  IMAD.IADD R3, R12, 0x1, R3 ;  /* 0x000000010c037824 */ /* 0x000fe200078e0203 */
[----:B------:R-:W-:Y:S01]  /*7130*/  IADD3 R16, P4, R16, UR36, RZ ;  /* 0x0000002410107c10 */ /* 0x000fe2000ff9e0ff */
[----:B------:R-:W-:Y:S01]  /*7140*/  ULDC.64 UR4, c[0x0][0x650] ;  /* 0x0001940000047ab9 */ /* 0x000fe20000000a00 */
[----:B------:R-:W-:Y:S01]  /*7150*/  BSSY B1, `(.L_x_170) ;  /* 0x000006c000017945 */ /* 0x000fe20003800000 */
[----:B------:R-:W-:Y:S01]  /*7160*/  IMAD.MOV.U32 R13, RZ, RZ, -0x1 ;  /* 0xffffffffff0d7424 */ /* 0x000fe200078e00ff */
[----:B------:R-:W-:Y:S01]  /*7170*/  ISETP.GT.U32.AND P1, PT, R3, 0x3, PT ;  /* 0x000000030300780c */ /* 0x000fe20003f24070 */
[----:B------:R-:W-:Y:S01]  /*7180*/  IMAD.MOV.U32 R20, RZ, RZ, -0x1 ;  /* 0xffffffffff147424 */ /* 0x000fe200078e00ff */
[----:B------:R-:W-:Y:S01]  /*7190*/  SHF.R.U32.HI R4, RZ, 0x2, R3 ;  /* 0x00000002ff047819 */ /* 0x000fe20000011603 */
[----:B------:R-:W-:Y:S01]  /*71a0*/  IMAD.MOV.U32 R8, RZ, RZ, -0x1 ;  /* 0xffffffffff087424 */ /* 0x000fe200078e00ff */
[----:B------:R-:W-:-:S02]  /*71b0*/  ISETP.LT.U32.AND P1, PT, R12, 0x4, P1 ;  /* 0x000000040c00780c */ /* 0x000fc40000f21070 */
[----:B------:R-:W-:Y:S01]  /*71c0*/  IADD3.X R17, R17, UR42, RZ, P4, !PT ;  /* 0x0000002a11117c10 */ /* 0x000fe2000a7fe4ff */
[----:B------:R-:W0:Y:S01]  /*71d0*/  @P3 S2R R6, SR_CgaCtaId ;  /* 0x0000000000063919 */ /* 0x000e220000008800 */
[----:B------:R-:W-:Y:S02]  /*71e0*/  @P3 MOV R5, 0x400 ;  /* 0x0000040000053802 */ /* 0x000fe40000000f00 */
[----:B------:R-:W-:Y:S02]  /*71f0*/  ISETP.GE.U32.AND P4, PT, R16, UR4, PT ;  /* 0x0000000410007c0c */ /* 0x000fe4000bf86070 */
[----:B------:R-:W-:Y:S02]  /*7200*/  LOP3.LUT R4, R4, 0x1, RZ, 0xc0, !PT ;  /* 0x0000000104047812 */ /* 0x000fe400078ec0ff */
[----:B------:R-:W-:Y:S02]  /*7210*/  LOP3.LUT R3, R3, 0x3, RZ, 0xc0, !PT ;  /* 0x0000000303037812 */ /* 0x000fe400078ec0ff */
[----:B------:R-:W-:-:S02]  /*7220*/  PRMT R11, RZ, 0x7610, R11 ;  /* 0x00007610ff0b7816 */ /* 0x000fc4000000000b */
[----:B0-----:R-:W-:-:S04]  /*7230*/  @P3 LEA R5, R6, R5, 0x18 ;  /* 0x0000000506053211 */ /* 0x001fc800078ec0ff */
[----:B------:R0:W-:Y:S01]  /*7240*/  @P3 SYNCS.ARRIVE.TRANS64.A1T0 RZ, [R5+URZ+0x58], RZ ;  /* 0x000058ff05ff39a7 */ /* 0x0001e2000810003f */
[----:B------:R-:W-:-:S04]  /*7250*/  ISETP.NE.U32.AND P3, PT, R4, 0x1, PT ;  /* 0x000000010400780c */ /* 0x000fc80003f65070 */
[----:B------:R-:W-:Y:S02]  /*7260*/  ISETP.GT.U32.AND P3, PT, R12, 0x3, !P3 ;  /* 0x000000030c00780c */ /* 0x000fe40005f64070 */
[----:B0-----:R-:W-:Y:S02]  /*7270*/  SEL R5, RZ, 0x1, !P1 ;  /* 0x00000001ff057807 */ /* 0x001fe40004800000 */
[----:B------:R-:W-:Y:S02]  /*7280*/  ISETP.GE.U32.AND.EX P1, PT, R17, UR5, PT, P4 ;  /* 0x0000000511007c0c */ /* 0x000fe4000bf26140 */
[----:B------:R-:W-:-:S04]  /*7290*/  SEL R4, RZ, 0x1, !P3 ;  /* 0x00000001ff047807 */ /* 0x000fc80005800000 */
[----:B------:R-:W-:Y:S02]  /*72a0*/  LOP3.LUT R0, R4, R0, R5, 0x96, !PT ;  /* 0x0000000004007212 */ /* 0x000fe400078e9605 */
[----:B------:R-:W-:-:S05]  /*72b0*/  PRMT R4, RZ, 0x7610, R4 ;  /* 0x00007610ff047816 */ /* 0x000fca0000000004 */
[----:B------:R-:W-:Y:S05]  /*72c0*/  @P1 BRA `(.L_x_171) ;  /* 0x0000000400501947 */ /* 0x000fea0003800000 */
[----:B------:R-:W-:Y:S01]  /*72d0*/  ULDC.64 UR4, c[0x0][0x628] ;  /* 0x00018a0000047ab9 */ /* 0x000fe20000000a00 */
[----:B------:R-:W0:Y:S01]  /*72e0*/  S2R R14, SR_CTAID.X ;  /* 0x00000000000e7919 */ /* 0x000e220000002500 */
[----:B------:R-:W-:Y:S01]  /*72f0*/  ISETP.NE.U32.AND P1, PT, RZ, UR4, PT ;  /* 0x00000004ff007c0c */ /* 0x000fe2000bf25070 */
[----:B------:R-:W-:Y:S01]  /*7300*/  ULDC UR7, c[0x0][0x630] ;  /* 0x00018c0000077ab9 */ /* 0x000fe20000000800 */
[----:B------:R-:W-:Y:S01]  /*7310*/  IMAD.MOV.U32 R4, RZ, RZ, R16 ;  /* 0x000000ffff047224 */ /* 0x000fe200078e0010 */
[----:B------:R-:W1:Y:S01]  /*7320*/  S2R R13, SR_CTAID.Y ;  /* 0x00000000000d7919 */ /* 0x000e620000002600 */
[----:B------:R-:W-:Y:S01]  /*7330*/  ISETP.NE.AND.EX P1, PT, RZ, UR5, PT, P1 ;  /* 0x00000005ff007c0c */ /* 0x000fe2000bf25310 */
[----:B------:R-:W-:-:S12]  /*7340*/  IMAD.MOV.U32 R5, RZ, RZ, R17 ;  /* 0x000000ffff057224 */ /* 0x000fd800078e0011 */
[----:B------:R-:W-:Y:S05]  /*7350*/  @!P1 BRA `(.L_x_172) ;  /* 0x0000000000289947 */ /* 0x000fea0003800000 */
[----:B------:R-:W-:Y:S02]  /*7360*/  ULDC UR6, c[0x0][0x634] ;  /* 0x00018d0000067ab9 */ /* 0x000fe40000000800 */
[----:B------:R-:W-:-:S05]  /*7370*/  IADD3 R9, P1, R16, UR6, RZ ;  /* 0x0000000610097c10 */ /* 0x000fca000ff3e0ff */
[----:B------:R-:W-:-:S04]  /*7380*/  IMAD.X R15, RZ, RZ, R17, P1 ;  /* 0x000000ffff0f7224 */ /* 0x000fc800008e0611 */
[----:B------:R-:W-:-:S04]  /*7390*/  IMAD.WIDE.U32 R6, R15, UR4, RZ ;  /* 0x000000040f067c25 */ /* 0x000fc8000f8e00ff */
[----:B------:R-:W-:-:S04]  /*73a0*/  IMAD.WIDE.U32 R6, P1, R9, UR5, R6 ;  /* 0x0000000509067c25 */ /* 0x000fc8000f820006 */
[----:B------:R-:W-:-:S04]  /*73b0*/  IMAD.WIDE.U32 R8, R9, UR4, RZ ;  /* 0x0000000409087c25 */ /* 0x000fc8000f8e00ff */
[----:B------:R-:W-:Y:S01]  /*73c0*/  IMAD.X R5, RZ, RZ, RZ, P1 ;  /* 0x000000ffff057224 */ /* 0x000fe200008e06ff */
[----:B------:R-:W-:Y:S01]  /*73d0*/  IADD3 RZ, P1, R9, R6, RZ ;  /* 0x0000000609ff7210 */ /* 0x000fe20007f3e0ff */
[----:B------:R-:W-:-:S04]  /*73e0*/  IMAD.MOV.U32 R4, RZ, RZ, R7 ;  /* 0x000000ffff047224 */ /* 0x000fc800078e0007 */
[----:B------:R-:W-:-:S08]  /*73f0*/  IMAD.WIDE.U32.X R4, R15, UR5, R4, P1 ;  /* 0x000000050f047c25 */ /* 0x000fd000088e0404 */
.L_x_172:
[--C-:B------:R-:W-:Y:S01]  /*7400*/  SHF.R.U64 R8, R4, UR7, R5.reuse ;  /* 0x0000000704087c19 */ /* 0x100fe20008001205 */
[----:B------:R-:W-:Y:S01]  /*7410*/  ULDC.64 UR4, c[0x0][0x620] ;  /* 0x0001880000047ab9 */ /* 0x000fe20000000a00 */
[----:B------:R-:W-:Y:S01]  /*7420*/  SHF.R.U32.HI R4, RZ, UR7, R5 ;  /* 0x00000007ff047c19 */ /* 0x000fe20008011605 */
[----:B------:R-:W2:Y:S01]  /*7430*/  LDC R25, c[0x0][0x144] ;  /* 0x00005100ff197b82 */ /* 0x000ea20000000800 */
[----:B------:R-:W-:Y:S01]  /*7440*/  IADD3 R7, P1, RZ, -R8, RZ ;  /* 0x80000008ff077210 */ /* 0x000fe20007f3e0ff */
[----:B------:R-:W-:Y:S01]  /*7450*/  ULDC.64 UR8, c[0x0][0x640] ;  /* 0x0001900000087ab9 */ /* 0x000fe20000000a00 */
[----:B0-----:R-:W-:Y:S01]  /*7460*/  I2FP.F32.U32 R9, R14 ;  /* 0x0000000e00097245 */ /* 0x001fe20000201000 */
[----:B------:R-:W-:Y:S02]  /*7470*/  ULDC UR6, c[0x0][0x608] ;  /* 0x0001820000067ab9 */ /* 0x000fe40000000800 */
[----:B------:R-:W-:Y:S01]  /*7480*/  IMAD.X R4, RZ, RZ, ~R4, P1 ;  /* 0x000000ffff047224 */ /* 0x000fe200008e0e04 */
[----:B------:R-:W-:Y:S01]  /*7490*/  ISETP.NE.U32.AND P1, PT, RZ, UR8, PT ;  /* 0x00000008ff007c0c */ /* 0x000fe2000bf25070 */
[----:B------:R-:W0:Y:S02]  /*74a0*/  LDC R20, c[0x0][0x148] ;  /* 0x00005200ff147b82 */ /* 0x000e240000000800 */
[----:B------:R-:W-:Y:S01]  /*74b0*/  IMAD R6, R4, UR4, RZ ;  /* 0x0000000404067c24 */ /* 0x000fe2000f8e02ff */
[----:B------:R-:W-:Y:S01]  /*74c0*/  ISETP.NE.AND.EX P1, PT, RZ, UR9, PT, P1 ;  /* 0x00000009ff007c0c */ /* 0x000fe2000bf25310 */
[----:B------:R-:W-:Y:S01]  /*74d0*/  IMAD.WIDE.U32 R4, R7, UR4, R16 ;  /* 0x0000000407047c25 */ /* 0x000fe2000f8e0010 */
[----:B------:R-:W-:-:S03]  /*74e0*/  ULDC UR4, c[0x0][0x150] ;  /* 0x0000540000047ab9 */ /* 0x000fc60000000800 */
[----:B------:R-:W-:Y:S02]  /*74f0*/  IMAD R7, R7, UR5, R6 ;  /* 0x0000000507077c24 */ /* 0x000fe4000f8e0206 */
[----:B------:R-:W-:Y:S01]  /*7500*/  FMUL R6, R9, UR4 ;  /* 0x0000000409067c20 */ /* 0x000fe20008400000 */
[----:B------:R-:W-:Y:S01]  /*7510*/  ULDC UR4, c[0x0][0x618] ;  /* 0x0001860000047ab9 */ /* 0x000fe20000000800 */
[----:B------:R-:W-:Y:S01]  /*7520*/  ULDC UR5, c[0x0][0x154] ;  /* 0x0000550000057ab9 */ /* 0x000fe20000000800 */
[----:B------:R-:W-:-:S03]  /*7530*/  IMAD.IADD R5, R5, 0x1, R7 ;  /* 0x0000000105057824 */ /* 0x000fc600078e0207 */
[----:B------:R-:W3:Y:S02]  /*7540*/  F2I.U32.TRUNC.NTZ R6, R6 ;  /* 0x0000000600067305 */ /* 0x000ee4000020f000 */
[----:B------:R-:W-:Y:S02]  /*7550*/  SHF.R.U64 R9, R4, UR4, R5 ;  /* 0x0000000404097c19 */ /* 0x000fe40008001205 */
[----:B-1----:R-:W-:-:S05]  /*7560*/  I2FP.F32.U32 R4, R13 ;  /* 0x0000000d00047245 */ /* 0x002fca0000201000 */
[----:B------:R-:W-:Y:S01]  /*7570*/  FMUL R22, R4, UR5 ;  /* 0x0000000504167c20 */ /* 0x000fe20008400000 */
[----:B------:R-:W-:Y:S01]  /*7580*/  SHF.R.U32.HI R4, RZ, UR4, R5 ;  /* 0x00000004ff047c19 */ /* 0x000fe20008011605 */
[----:B------:R-:W-:-:S03]  /*7590*/  ULDC UR4, c[0x0][0x658] ;  /* 0x0001960000047ab9 */ /* 0x000fc60000000800 */
[--C-:B------:R-:W-:Y:S01]  /*75a0*/  SHF.R.U64 R21, R9, UR6, R4.reuse ;  /* 0x0000000609157c19 */ /* 0x100fe20008001204 */
[----:B------:R-:W1:Y:S01]  /*75b0*/  F2I.U32.TRUNC.NTZ R22, R22 ;  /* 0x0000001600167305 */ /* 0x000e62000020f000 */
[----:B------:R-:W-:Y:S01]  /*75c0*/  SHF.R.U32.HI R4, RZ, UR6, R4 ;  /* 0x00000006ff047c19 */ /* 0x000fe20008011604 */
[----:B---3--:R-:W-:-:S03]  /*75d0*/  IMAD.MOV R6, RZ, RZ, -R6 ;  /* 0x000000ffff067224 */ /* 0x008fc600078e0a06 */
[----:B------:R-:W-:Y:S01]  /*75e0*/  SHF.R.U64 R15, R21, UR4, R4 ;  /* 0x00000004150f7c19 */ /* 0x000fe20008001204 */
[----:B--2---:R-:W-:Y:S01]  /*75f0*/  IMAD R14, R25, R6, R14 ;  /* 0x00000006190e7224 */ /* 0x004fe200078e020e */
[----:B------:R-:W-:-:S03]  /*7600*/  SHF.R.U32.HI R23, RZ, UR4, R4 ;  /* 0x00000004ff177c19 */ /* 0x000fc60008011604 */
[----:B------:R-:W-:Y:S02]  /*7610*/  IMAD.MOV.U32 R4, RZ, RZ, R15 ;  /* 0x000000ffff047224 */ /* 0x000fe400078e000f */
[----:B------:R-:W-:Y:S01]  /*7620*/  IMAD.MOV.U32 R5, RZ, RZ, R23 ;  /* 0x000000ffff057224 */ /* 0x000fe200078e0017 */
[----:B-1----:R-:W-:Y:S06]  /*7630*/  @!P1 BRA `(.L_x_173) ;  /* 0x0000000000289947 */ /* 0x002fec0003800000 */
[----:B------:R-:W-:Y:S02]  /*7640*/  ULDC UR4, c[0x0][0x64c] ;  /* 0x0001930000047ab9 */ /* 0x000fe40000000800 */
[----:B------:R-:W-:-:S05]  /*7650*/  IADD3 R5, P1, R15, UR4, RZ ;  /* 0x000000040f057c10 */ /* 0x000fca000ff3e0ff */
[----:B------:R-:W-:-:S04]  /*7660*/  IMAD.X R23, RZ, RZ, R23, P1 ;  /* 0x000000ffff177224 */ /* 0x000fc800008e0617 */
[----:B------:R-:W-:-:S04]  /*7670*/  IMAD.WIDE.U32 R6, R23, UR8, RZ ;  /* 0x0000000817067c25 */ /* 0x000fc8000f8e00ff */
[----:B------:R-:W-:-:S04]  /*7680*/  IMAD.WIDE.U32 R6, P1, R5, UR9, R6 ;  /* 0x0000000905067c25 */ /* 0x000fc8000f820006 */
[----:B------:R-:W-:-:S04]  /*7690*/  IMAD.WIDE.U32 R4, R5, UR8, RZ ;  /* 0x0000000805047c25 */ /* 0x000fc8000f8e00ff */
[----:B------:R-:W-:Y:S01]  /*76a0*/  IMAD.MOV.U32 R4, RZ, RZ, R7 ;  /* 0x000000ffff047224 */ /* 0x000fe200078e0007 */
[----:B------:R-:W-:Y:S01]  /*76b0*/  IADD3 RZ, P3, R5, R6, RZ ;  /* 0x0000000605ff7210 */ /* 0x000fe20007f7e0ff */
[----:B------:R-:W-:-:S04]  /*76c0*/  IMAD.X R5, RZ, RZ, RZ, P1 ;  /* 0x000000ffff057224 */ /* 0x000fc800008e06ff */
[----:B------:R-:W-:-:S08]  /*76d0*/  IMAD.WIDE.U32.X R4, R23, UR9, R4, P3 ;  /* 0x0000000917047c25 */ /* 0x000fd000098e0404 */
.L_x_173:
[----:B------:R-:W-:Y:S01]  /*76e0*/  ISETP.NE.AND P1, PT, R2, 0x1, PT ;  /* 0x000000010200780c */ /* 0x000fe20003f25270 */
[----:B------:R-:W-:Y:S01]  /*76f0*/  ULDC UR4, c[0x0][0x648] ;  /* 0x0001920000047ab9 */ /* 0x000fe20000000800 */
[----:B------:R-:W-:Y:S01]  /*7700*/  LOP3.LUT R21, R21, UR19, RZ, 0xc0, !PT ;  /* 0x0000001315157c12 */ /* 0x000fe2000f8ec0ff */
[----:B------:R-:W-:Y:S01]  /*7710*/  IMAD.MOV R22, RZ, RZ, -R22 ;  /* 0x000000ffff167224 */ /* 0x000fe200078e0a16 */
[----:B------:R-:W-:Y:S01]  /*7720*/  SHF.R.U64 R4, R4, UR4, R5 ;  /* 0x0000000404047c19 */ /* 0x000fe20008001205 */
[----:B------:R-:W-:Y:S01]  /*7730*/  ULDC UR4, c[0x0][0x638] ;  /* 0x00018e0000047ab9 */ /* 0x000fe20000000800 */
[----:B------:R-:W-:Y:S01]  /*7740*/  ULDC UR5, c[0x0][0x610] ;  /* 0x0001840000057ab9 */ /* 0x000fe20000000800 */
[----:B------:R-:W-:Y:S02]  /*7750*/  IMAD.MOV.U32 R5, RZ, RZ, 0x1 ;  /* 0x00000001ff057424 */ /* 0x000fe400078e00ff */
[----:B------:R-:W-:Y:S02]  /*7760*/  IMAD.MOV R6, RZ, RZ, -R4 ;  /* 0x000000ffff067224 */ /* 0x000fe400078e0a04 */
[----:B------:R-:W-:Y:S01]  /*7770*/  IMAD R21, R4, UR20, R21 ;  /* 0x0000001404157c24 */ /* 0x000fe2000f8e0215 */
[----:B------:R-:W-:Y:S01]  /*7780*/  LOP3.LUT R4, R9, UR18, RZ, 0xc0, !PT ;  /* 0x0000001209047c12 */ /* 0x000fe2000f8ec0ff */
[----:B0-----:R-:W-:-:S02]  /*7790*/  @P1 IMAD R14, R20, R22, R13 ;  /* 0x00000016140e1224 */ /* 0x001fc400078e020d */
[----:B------:R-:W-:Y:S01]  /*77a0*/  IMAD R15, R6, UR4, R15 ;  /* 0x00000004060f7c24 */ /* 0x000fe2000f8e020f */
[----:B------:R-:W-:Y:S01]  /*77b0*/  ULDC UR4, c[0x0][0x600] ;  /* 0x0001800000047ab9 */ /* 0x000fe20000000800 */
[----:B------:R-:W-:Y:S02]  /*77c0*/  IMAD R14, R21, UR5, R14 ;  /* 0x00000005150e7c24 */ /* 0x000fe4000f8e020e */
[--C-:B------:R-:W-:Y:S01]  /*77d0*/  IMAD R15, R15, UR4, R4.reuse ;  /* 0x000000040f0f7c24 */ /* 0x100fe2000f8e0204 */
[----:B------:R-:W-:-:S04]  /*77e0*/  PRMT R4, R5, 0x7610, R4 ;  /* 0x0000761005047816 */ /* 0x000fc80000000004 */
[----:B------:R-:W-:Y:S02]  /*77f0*/  SEL R20, R15, R14, !P1 ;  /* 0x0000000e0f147207 */ /* 0x000fe40004800000 */
[----:B------:R-:W-:-:S07]  /*7800*/  SEL R13, R14, R15, !P1 ;  /* 0x0000000f0e0d7207 */ /* 0x000fce0004800000 */
.L_x_171:
[----:B------:R-:W-:Y:S05]  /*7810*/  BSYNC B1 ;  /* 0x0000000000017941 */ /* 0x000fea0003800000 */
.L_x_170:
[----:B------:R-:W-:-:S13]  /*7820*/  LOP3.LUT P1, RZ, R4, 0xff, RZ, 0xc0, !PT ;  /* 0x000000ff04ff7812 */ /* 0x000fda000782c0ff */
[----:B------:R-:W-:Y:S05]  /*7830*/  @P1 BRA `(.L_x_174) ;  /* 0xfffffff4001c1947 */ /* 0x000fea000383ffff */
[----:B------:R-:W-:Y:S05]  /*7840*/  BSYNC B0 ;  /* 0x0000000000007941 */ /* 0x000fea0003800000 */
.L_x_162:
[----:B------:R-:W-:-:S03]  /*7850*/  UMOV UR4, 0xffffffff ;  /* 0xffffffff00047882 */ /* 0x000fc60000000000 */
[----:B------:R-:W-:Y:S05]  /*7860*/  BRA.DIV UR4, `(.L_x_175) ;  /* 0x0000000604187947 */ /* 0x000fea000b800000 */
[----:B------:R-:W-:-:S13]  /*7870*/  ELECT P6, URZ, PT ;  /* 0x00000000003f782f */ /* 0x000fda00038c0000 */
.L_x_189:
[----:B------:R-:W-:Y:S04]  /*7880*/  BSSY B0, `(.L_x_176) ;  /* 0x000002b000007945 */ /* 0x000fe80003800000 */
[----:B------:R-:W-:Y:S05]  /*7890*/  @!P6 BRA `(.L_x_177) ;  /* 0x0000000000a4e947 */ /* 0x000fea0003800000 */
[----:B------:R-:W-:-:S04]  /*78a0*/  LOP3.LUT R18, R18, 0x2, RZ, 0xfc, !PT ;  /* 0x0000000212127812 */ /* 0x000fc800078efcff */
[----:B------:R-:W-:-:S13]  /*78b0*/  ISETP.NE.AND P0, PT, R18, 0x3, PT ;  /* 0x000000031200780c */ /* 0x000fda0003f05270 */
[----:B------:R-:W-:Y:S05]  /*78c0*/  @!P0 BRA `(.L_x_178) ;  /* 0x0000000000048947 */ /* 0x000fea0003800000 */
[----:B------:R-:W-:Y:S01]  /*78d0*/  BPT.TRAP 0x1 ;  /* 0x000000040000795c */ /* 0x000fe20000300000 */
.L_x_178:
[----:B------:R-:W0:Y:S01]  /*78e0*/  S2R R5, SR_CgaCtaId ;  /* 0x0000000000057919 */ /* 0x000e220000008800 */
[----:B------:R-:W-:Y:S02]  /*78f0*/  MOV R2, 0x400 ;  /* 0x0000040000027802 */ /* 0x000fe40000000f00 */
[----:B------:R-:W-:Y:S02]  /*7900*/  SHF.L.U32 R4, R0, 0x1f, RZ ;  /* 0x0000001f00047819 */ /* 0x000fe400000006ff */
[----:B0-----:R-:W-:-:S05]  /*7910*/  LEA R2, R5, R2, 0x18 ;  /* 0x0000000205027211 */ /* 0x001fca00078ec0ff */
[----:B------:R-:W-:-:S04]  /*7920*/  VIADD R2, R2, 0x20 ;  /* 0x0000002002027836 */ /* 0x000fc80000000000 */
[C---:B------:R-:W-:Y:S02]  /*7930*/  IMAD R7, R3.reuse, 0x8, R2 ;  /* 0x0000000803077824 */ /* 0x040fe400078e0202 */
[----:B------:R-:W-:Y:S02]  /*7940*/  VIADD R3, R3, 0x1 ;  /* 0x0000000103037836 */ /* 0x000fe40000000000 */
[----:B------:R-:W0:Y:S03]  /*7950*/  SYNCS.PHASECHK.TRANS64.TRYWAIT P0, [R7+URZ], R4 ;  /* 0x00000004070075a7 */ /* 0x000e26000800017f */
[----:B------:R-:W-:-:S04]  /*7960*/  ISETP.NE.AND P1, PT, R3, 0x4, PT ;  /* 0x000000040300780c */ /* 0x000fc80003f25270 */
[----:B------:R-:W-:Y:S02]  /*7970*/  SEL R5, RZ, 0x1, P1 ;  /* 0x00000001ff057807 */ /* 0x000fe40000800000 */
[----:B------:R-:W-:Y:S02]  /*7980*/  SEL R3, R3, RZ, P1 ;  /* 0x000000ff03037207 */ /* 0x000fe40000800000 */
[----:B------:R-:W-:-:S03]  /*7990*/  LOP3.LUT R6, R0, R5, RZ, 0x3c, !PT ;  /* 0x0000000500067212 */ /* 0x000fc600078e3cff */
[----:B------:R-:W-:Y:S01]  /*79a0*/  IMAD R8, R3, 0x8, R2 ;  /* 0x0000000803087824 */ /* 0x000fe200078e0202 */
[----:B------:R-:W-:Y:S01]  /*79b0*/  SHF.L.U32 R5, R6, 0x1f, RZ ;  /* 0x0000001f06057819 */ /* 0x000fe200000006ff */
[----:B0-----:R-:W-:Y:S06]  /*79c0*/  @!P0 BRA `(.L_x_179) ;  /* 0x0000000000e08947 */ /* 0x001fec0003800000 */
.L_x_190:
[----:B------:R-:W1:Y:S01]  /*79d0*/  SYNCS.PHASECHK.TRANS64.TRYWAIT P0, [R8+URZ], R5 ;  /* 0x00000005080075a7 */ /* 0x000e62000800017f */
[----:B------:R-:W-:-:S05]  /*79e0*/  VIADD R0, R3, 0x1 ;  /* 0x0000000103007836 */ /* 0x000fca0000000000 */
[----:B------:R-:W-:-:S04]  /*79f0*/  ISETP.NE.AND P1, PT, R0, 0x4, PT ;  /* 0x000000040000780c */ /* 0x000fc80003f25270 */
[----:B------:R-:W-:Y:S02]  /*7a00*/  SEL R3, RZ, 0x1, P1 ;  /* 0x00000001ff037807 */ /* 0x000fe40000800000 */
[----:B0-----:R-:W-:Y:S02]  /*7a10*/  SEL R7, R0, RZ, P1 ;  /* 0x000000ff00077207 */ /* 0x001fe40000800000 */
[----:B------:R-:W-:-:S03]  /*7a20*/  LOP3.LUT R9, R6, R3, RZ, 0x3c, !PT ;  /* 0x0000000306097212 */ /* 0x000fc600078e3cff */
[----:B------:R-:W-:Y:S01]  /*7a30*/  IMAD R11, R7, 0x8, R2 ;  /* 0x00000008070b7824 */ /* 0x000fe200078e0202 */
[----:B------:R-:W-:Y:S01]  /*7a40*/  SHF.L.U32 R6, R9, 0x1f, RZ ;  /* 0x0000001f09067819 */ /* 0x000fe200000006ff */
[----:B-1----:R-:W-:Y:S06]  /*7a50*/  @!P0 BRA `(.L_x_180) ;  /* 0x0000000000d08947 */ /* 0x002fec0003800000 */
.L_x_191:
[----:B------:R-:W1:Y:S01]  /*7a60*/  SYNCS.PHASECHK.TRANS64.TRYWAIT P0, [R11+URZ], R6 ;  /* 0x000000060b0075a7 */ /* 0x000e62000800017f */
[----:B------:R-:W-:-:S05]  /*7a70*/  VIADD R0, R7, 0x1 ;  /* 0x0000000107007836 */ /* 0x000fca0000000000 */
[----:B------:R-:W-:-:S04]  /*7a80*/  ISETP.NE.AND P1, PT, R0, 0x4, PT ;  /* 0x000000040000780c */ /* 0x000fc80003f25270 */
[----:B------:R-:W-:Y:S02]  /*7a90*/  SEL R4, RZ, 0x1, P1 ;  /* 0x00000001ff047807 */ /* 0x000fe40000800000 */
[----:B------:R-:W-:Y:S02]  /*7aa0*/  SEL R3, R0, RZ, P1 ;  /* 0x000000ff00037207 */ /* 0x000fe40000800000 */
[----:B------:R-:W-:Y:S01]  /*7ab0*/  LOP3.LUT R0, R9, R4, RZ, 0x3c, !PT ;  /* 0x0000000409007212 */ /* 0x000fe200078e3cff */
[----:B-1----:R-:W-:Y:S06]  /*7ac0*/  @!P0 BRA `(.L_x_181) ;  /* 0x0000000000c88947 */ /* 0x002fec0003800000 */
.L_x_192:
[----:B------:R-:W-:Y:S01]  /*7ad0*/  IMAD R3, R3, 0x8, R2 ;  /* 0x0000000803037824 */ /* 0x000fe200078e0202 */
[----:B------:R-:W-:-:S07]  /*7ae0*/  SHF.L.U32 R0, R0, 0x1f, RZ ;  /* 0x0000001f00007819 */ /* 0x000fce00000006ff */
.L_x_182:
[----:B--2---:R2:W3:Y:S02]  /*7af0*/  SYNCS.PHASECHK.TRANS64.TRYWAIT P0, [R3+URZ], R0 ;  /* 0x00000000030075a7 */ /* 0x0044e4000800017f */
[----:B---3--:R-:W-:Y:S05]  /*7b00*/  @!P0 NANOSLEEP.SYNCS 0x989680 ;  /* 0x009896800000895d */ /* 0x008fea0003900000 */
[----:B------:R-:W3:Y:S02]  /*7b10*/  @!P0 SYNCS.PHASECHK.TRANS64 P0, [R3+URZ], R0 ;  /* 0x00000000030085a7 */ /* 0x000ee4000800007f */
[----:B---3--:R-:W-:Y:S05]  /*7b20*/  @!P0 BRA `(.L_x_182) ;  /* 0xfffffffc00f08947 */ /* 0x008fea000383ffff */
.L_x_177:
[----:B------:R-:W-:Y:S05]  /*7b30*/  BSYNC B0 ;  /* 0x0000000000007941 */ /* 0x000fea0003800000 */
.L_x_176:
[----:B------:R-:W-:Y:S05]  /*7b40*/  EXIT ;  /* 0x000000000000794d */ /* 0x000fea0003800000 */
.L_x_17:
[----:B-1----:R1:W2:Y:S02]  /*7b50*/  SYNCS.PHASECHK.TRANS64.TRYWAIT P1, [R3+URZ], R0 ;  /* 0x00000000030075a7 */ /* 0x0022a4000802017f */
[----:B--2---:R-:W-:Y:S05]  /*7b60*/  @!P1 NANOSLEEP.SYNCS 0x989680 ;  /* 0x009896800000995d */ /* 0x004fea0003900000 */
[----:B------:R-:W2:Y:S02]  /*7b70*/  @!P1 SYNCS.PHASECHK.TRANS64 P1, [R3+URZ], R0 ;  /* 0x00000000030095a7 */ /* 0x000ea4000802007f */
[----:B--2---:R-:W-:Y:S05]  /*7b80*/  @!P1 BRA `(.L_x_17) ;  /* 0xfffffffc00f09947 */ /* 0x004fea000383ffff */
[----:B------:R-:W-:Y:S05]  /*7b90*/  BRA `(.L_x_16) ;  /* 0xffffff9800407947 */ /* 0x000fea000383ffff */
.L_x_22:
[----:B-1----:R-:W-:-:S04]  /*7ba0*/  IMAD.U32 R4, RZ, RZ, UR7 ;  /* 0x00000007ff047e24 */ /* 0x002fc8000f8e00ff */
[----:B------:R1:W2:Y:S03]  /*7bb0*/  SYNCS.PHASECHK.TRANS64.TRYWAIT P1, [R4+URZ], R3 ;  /* 0x00000003040075a7 */ /* 0x0002a6000802017f */
[----:B--2---:R-:W-:Y:S05]  /*7bc0*/  @!P1 NANOSLEEP.SYNCS 0x989680 ;  /* 0x009896800000995d */ /* 0x004fea0003900000 */
[----:B------:R-:W2:Y:S02]  /*7bd0*/  @!P1 SYNCS.PHASECHK.TRANS64 P1, [R4+URZ], R3 ;  /* 0x00000003040095a7 */ /* 0x000ea4000802007f */
[----:B--2---:R-:W-:Y:S05]  /*7be0*/  @!P1 BRA `(.L_x_22) ;  /* 0xfffffffc00ec9947 */ /* 0x004fea000383ffff */
[----:B------:R-:W-:Y:S05]  /*7bf0*/  BRA `(.L_x_21) ;  /* 0xffffff9c000c7947 */ /* 0x000fea000383ffff */
.L_x_163:
[----:B------:R-:W-:Y:S01]  /*7c00*/  BSSY B1, `(.L_x_183) ;  /* 0x0000006000017945 */ /* 0x000fe20003800000 */
[----:B------:R-:W-:-:S07]  /*7c10*/  IMAD.MOV.U32 R15, RZ, RZ, -0x1 ;  /* 0xffffffffff0f7424 */ /* 0x000fce00078e00ff */
[----:B------:R-:W-:Y:S05]  /*7c20*/  WARPSYNC.COLLECTIVE R15, `(.L_x_184) ;  /* 0x000000000f0c7348 */ /* 0x000fea0003c00000 */
[----:B------:R-:W-:Y:S02]  /*7c30*/  ELECT P6, UR62, PT ;  /* 0x00000000003e782f */ /* 0x000fe400038c0000 */
[----:B------:R-:W-:Y:S01]  /*7c40*/  MOV R14, UR62 ;  /* 0x0000003e000e7c02 */ /* 0x000fe20008000f00 */
[----:B------:R-:W-:Y:S10]  /*7c50*/  ENDCOLLECTIVE ;  /* 0x000000000000791b */ /* 0x000ff40003800000 */
.L_x_184:
[----:B------:R-:W-:Y:S05]  /*7c60*/  BSYNC B1 ;  /* 0x0000000000017941 */ /* 0x000fea0003800000 */
.L_x_183:
[----:B------:R-:W-:Y:S05]  /*7c70*/  BRA `(.L_x_185) ;  /* 0xfffffff000187947 */ /* 0x000fea000383ffff */
.L_x_166:
[----:B0-----:R0:W1:Y:S02]  /*7c80*/  SYNCS.PHASECHK.TRANS64.TRYWAIT P1, [R14+URZ+0x20], R7 ;  /* 0x000020070e0075a7 */ /* 0x001064000802017f */
[----:B-1----:R-:W-:Y:S05]  /*7c90*/  @!P1 NANOSLEEP.SYNCS 0x989680 ;  /* 0x009896800000995d */ /* 0x002fea0003900000 */
[----:B------:R-:W1:Y:S02]  /*7ca0*/  @!P1 SYNCS.PHASECHK.TRANS64 P1, [R14+URZ+0x20], R7 ;  /* 0x000020070e0095a7 */ /* 0x000e64000802007f */
[----:B-1----:R-:W-:Y:S05]  /*7cb0*/  @!P1 BRA `(.L_x_166) ;  /* 0xfffffffc00f09947 */ /* 0x002fea000383ffff */
[----:B------:R-:W-:Y:S05]  /*7cc0*/  BRA `(.L_x_186) ;  /* 0xfffffff000587947 */ /* 0x000fea000383ffff */
.L_x_175:
[----:B------:R-:W-:Y:S01]  /*7cd0*/  BSSY B0, `(.L_x_187) ;  /* 0x0000006000007945 */ /* 0x000fe20003800000 */
[----:B------:R-:W-:-:S07]  /*7ce0*/  IMAD.MOV.U32 R15, RZ, RZ, -0x1 ;  /* 0xffffffffff0f7424 */ /* 0x000fce00078e00ff */
[----:B------:R-:W-:Y:S05]  /*7cf0*/  WARPSYNC.COLLECTIVE R15, `(.L_x_188) ;  /* 0x000000000f0c7348 */ /* 0x000fea0003c00000 */
[----:B------:R-:W-:Y:S02]  /*7d00*/  ELECT P6, UR62, PT ;  /* 0x00000000003e782f */ /* 0x000fe400038c0000 */
[----:B------:R-:W-:Y:S01]  /*7d10*/  MOV R14, UR62 ;  /* 0x0000003e000e7c02 */ /* 0x000fe20008000f00 */
[----:B------:R-:W-:Y:S10]  /*7d20*/  ENDCOLLECTIVE ;  /* 0x000000000000791b */ /* 0x000ff40003800000 */
.L_x_188:
[----:B------:R-:W-:Y:S05]  /*7d30*/  BSYNC B0 ;  /* 0x0000000000007941 */ /* 0x000fea0003800000 */
.L_x_187:
[----:B------:R-:W-:Y:S05]  /*7d40*/  BRA `(.L_x_189) ;  /* 0xfffffff800cc7947 */ /* 0x000fea000383ffff */
.L_x_179:
[----:B0-----:R0:W1:Y:S02]  /*7d50*/  SYNCS.PHASECHK.TRANS64.TRYWAIT P0, [R7+URZ], R4 ;  /* 0x00000004070075a7 */ /* 0x001064000800017f */
[----:B-1----:R-:W-:Y:S05]  /*7d60*/  @!P0 NANOSLEEP.SYNCS 0x989680 ;  /* 0x009896800000895d */ /* 0x002fea0003900000 */
[----:B------:R-:W1:Y:S02]  /*7d70*/  @!P0 SYNCS.PHASECHK.TRANS64 P0, [R7+URZ], R4 ;  /* 0x00000004070085a7 */ /* 0x000e64000800007f */
[----:B-1----:R-:W-:Y:S05]  /*7d80*/  @!P0 BRA `(.L_x_179) ;  /* 0xfffffffc00f08947 */ /* 0x002fea000383ffff */
[----:B------:R-:W-:Y:S05]  /*7d90*/  BRA `(.L_x_190) ;  /* 0xfffffffc000c7947 */ /* 0x000fea000383ffff */
.L_x_180:
[----:B0-----:R0:W1:Y:S02]  /*7da0*/  SYNCS.PHASECHK.TRANS64.TRYWAIT P0, [R8+URZ], R5 ;  /* 0x00000005080075a7 */ /* 0x001064000800017f */
[----:B-1----:R-:W-:Y:S05]  /*7db0*/  @!P0 NANOSLEEP.SYNCS 0x989680 ;  /* 0x009896800000895d */ /* 0x002fea0003900000 */
[----:B------:R-:W1:Y:S02]  /*7dc0*/  @!P0 SYNCS.PHASECHK.TRANS64 P0, [R8+URZ], R5 ;  /* 0x00000005080085a7 */ /* 0x000e64000800007f */
[----:B-1----:R-:W-:Y:S05]  /*7dd0*/  @!P0 BRA `(.L_x_180) ;  /* 0xfffffffc00f08947 */ /* 0x002fea000383ffff */
[----:B------:R-:W-:Y:S05]  /*7de0*/  BRA `(.L_x_191) ;  /* 0xfffffffc001c7947 */ /* 0x000fea000383ffff */
.L_x_181:
[----:B-1----:R1:W2:Y:S02]  /*7df0*/  SYNCS.PHASECHK.TRANS64.TRYWAIT P0, [R11+URZ], R6 ;  /* 0x000000060b0075a7 */ /* 0x0022a4000800017f */
[----:B--2---:R-:W-:Y:S05]  /*7e00*/  @!P0 NANOSLEEP.SYNCS 0x989680 ;  /* 0x009896800000895d */ /* 0x004fea0003900000 */
[----:B------:R-:W2:Y:S02]  /*7e10*/  @!P0 SYNCS.PHASECHK.TRANS64 P0, [R11+URZ], R6 ;  /* 0x000000060b0085a7 */ /* 0x000ea4000800007f */
[----:B--2---:R-:W-:Y:S05]  /*7e20*/  @!P0 BRA `(.L_x_181) ;  /* 0xfffffffc00f08947 */ /* 0x004fea000383ffff */
[----:B------:R-:W-:Y:S05]  /*7e30*/  BRA `(.L_x_192) ;  /* 0xfffffffc00247947 */ /* 0x000fea000383ffff */
.L_x_193:
[----:B------:R-:W-:-:S00]  /*7e40*/  BRA `(.L_x_193) ;  /* 0xfffffffc00fc7947 */ /* 0x000fc0000383ffff */
[----:B------:R-:W-:-:S00]  /*7e50*/  NOP ;  /* 0x0000000000007918 */ /* 0x000fc00000000000 */
        /* <DEDUP_REMOVED lines=10> */
.L_x_194:


//--------------------- .nv.global.init           --------------------------
	.section	.nv.global.init,"aw",@progbits
.nv.global.init:
	.type		$str$22,@object
	.size		$str$22,($str$23 - $str$22)
$str$22:
        /*0000*/ 	.byte	0x6b, 0x5f, 0x74, 0x69, 0x6c, 0x65, 0x5f, 0x63, 0x6f, 0x75, 0x6e, 0x74, 0x20, 0x3e, 0x3d, 0x20
        /*0010*/ 	.byte	0x31, 0x00
	.type		$str$23,@object
	.size		$str$23,(__unnamed_1 - $str$23)
$str$23:
        /*0012*/ 	.byte	0x2f, 0x74, 0x6d, 0x70, 0x2f, 0x63, 0x75, 0x74, 0x6c, 0x61, 0x73, 0x73, 0x5f, 0x73, 0x77, 0x65
        /*0022*/ 	.byte	0x65, 0x70, 0x5f, 0x73, 0x72, 0x63, 0x2f, 0x69, 0x6e, 0x63, 0x6c, 0x75, 0x64, 0x65, 0x2f, 0x63
        /*0032*/ 	.byte	0x75, 0x74, 0x6c, 0x61, 0x73, 0x73, 0x2f, 0x67, 0x65, 0x6d, 0x6d, 0x2f, 0x63, 0x6f, 0x6c, 0x6c
        /*0042*/ 	.byte	0x65, 0x63, 0x74, 0x69, 0x76, 0x65, 0x2f, 0x73, 0x6d, 0x39, 0x30, 0x5f, 0x6d, 0x6d, 0x61, 0x5f
        /*0052*/ 	.byte	0x74, 0x6d, 0x61, 0x5f, 0x67, 0x6d, 0x6d, 0x61, 0x5f, 0x73, 0x73, 0x5f, 0x77, 0x61, 0x72, 0x70
        /*0062*/ 	.byte	0x73, 0x70, 0x65, 0x63, 0x69, 0x61, 0x6c, 0x69, 0x7a, 0x65, 0x64, 0x2e, 0x68, 0x70, 0x70, 0x00
	.type		__unnamed_1,@object
	.size		__unnamed_1,(.L_0 - __unnamed_1)
__unnamed_1:
        /*0072*/ 	.byte	0x76, 0x6f, 0x69, 0x64, 0x20, 0x63, 0x75, 0x74, 0x6c, 0x61, 0x73, 0x73, 0x3a, 0x3a, 0x67, 0x65
        /* <DEDUP_REMOVED lines=179> */
        /*0bb2*/ 	.byte	0x65, 0x3a, 0x3a, 0x69, 0x64, 0x65, 0x6e, 0x74, 0x69, 0x74, 0x79, 0x5d, 0x00
.L_0:


//--------------------- .nv.shared._ZN7cutlass13device_kernelINS_4gemm6kernel13GemmUniversalIN4cute5tupleIJiiiiEEENS1_10collective13CollectiveMmaINS1_34MainloopSm90TmaGmmaWarpSpecializedILi4ENS5_IJNS4_1CILi1EEESB_SB_EEENS1_35KernelTmaWarpSpecializedCooperativeEEENS5_IJNSA_ILi128EEESF_NSA_ILi64EEEEEENS_6half_tENS5_IJSB_llEEESI_SJ_NS4_8TiledMMAINS4_8MMA_AtomIJNS4_4SM904GMMA26MMA_64x128x16_F32F16F16_SSILNSN_5MajorE1ELSP_1ELNSN_7ScaleInE1ELSQ_1EEEEEENS4_6LayoutINS5_IJNSA_ILi2EEESB_SB_EEENS5_IJSB_NSA_ILi0EEESW_EEEEENS5_IJNS4_10UnderscoreESZ_SZ_EEEEENS4_13SM90_TMA_LOADENS4_14ComposedLayoutINS4_7SwizzleILi3ELi4ELi3EEENS4_18smem_ptr_flag_bitsILi16EEENST_INS5_IJSG_NSA_ILi8EEEEEENS5_IJSB_SG_EEEEEEEvNS4_8identityES12_S1C_vS1D_EENS_8epilogue10collective6detail29Sm90TmaWarpSpecializedAdapterINS1G_15DefaultEpilogueISI_NS5_IJlSB_lEEES1K_NS1F_6thread17LinearCombinationISI_Li1EffLNS1L_9ScaleType4KindE0ELNS_15FloatRoundStyleE2ESI_EENS1_15EpilogueDefaultEEEEEvvEEEEvNT_6ParamsE --------------------------
	.section	.nv.shared._ZN7cutlass13device_kernelINS_4gemm6kernel13GemmUniversalIN4cute5tupleIJiiiiEEENS1_10collective13CollectiveMmaINS1_34MainloopSm90TmaGmmaWarpSpecializedILi4ENS5_IJNS4_1CILi1EEESB_SB_EEENS1_35KernelTmaWarpSpecializedCooperativeEEENS5_IJNSA_ILi128EEESF_NSA_ILi64EEEEEENS_6half_tENS5_IJSB_llEEESI_SJ_NS4_8TiledMMAINS4_8MMA_AtomIJNS4_4SM904GMMA26MMA_64x128x16_F32F16F16_SSILNSN_5MajorE1ELSP_1ELNSN_7ScaleInE1ELSQ_1EEEEEENS4_6LayoutINS5_IJNSA_ILi2EEESB_SB_EEENS5_IJSB_NSA_ILi0EEESW_EEEEENS5_IJNS4_10UnderscoreESZ_SZ_EEEEENS4_13SM90_TMA_LOADENS4_14ComposedLayoutINS4_7SwizzleILi3ELi4ELi3EEENS4_18smem_ptr_flag_bitsILi16EEENST_INS5_IJSG_NSA_ILi8EEEEEENS5_IJSB_SG_EEEEEEEvNS4_8identityES12_S1C_vS1D_EENS_8epilogue10collective6detail29Sm90TmaWarpSpecializedAdapterINS1G_15DefaultEpilogueISI_NS5_IJlSB_lEEES1K_NS1F_6thread17LinearCombinationISI_Li1EffLNS1L_9ScaleType4KindE0ELNS_15FloatRoundStyleE2ESI_EENS1_15EpilogueDefaultEEEEEvvEEEEvNT_6ParamsE,"aw",@nobits
	.sectionflags	@""
	.align	16
	.zero		1024


//--------------------- .nv.shared.reserved.0     --------------------------
	.section	.nv.shared.reserved.0,"aw",@nobits
	.weak		__nv_reservedSMEM_offset_0_alias
	.size		__nv_reservedSMEM_offset_0_alias, 0, 0
	.other		__nv_reservedSMEM_offset_0_alias,@"STO_CUDA_RESERVED_SHARED STV_DEFAULT"
__nv_reservedSMEM_offset_0_alias:
	.zero		0


//--------------------- .nv.global                --------------------------
	.section	.nv.global,"aw",@nobits
.nv.global:
	.type		_ZN40_INTERNAL_dc3c70e7_4_k_cu_df206c66_296594cute1_E,@object
	.size		_ZN40_INTERNAL_dc3c70e7_4_k_cu_df206c66_296594cute1_E,(_ZN40_INTERNAL_dc3c70e7_4_k_cu_df206c66_296594cuda3std3__45__cpo6cbeginE - _ZN40_INTERNAL_dc3c70e7_4_k_cu_df206c66_296594cute1_E)
_ZN40_INTERNAL_dc3c70e7_4_k_cu_df206c66_296594cute1_E:
	.zero		1
	.type		_ZN40_INTERNAL_dc3c70e7_4_k_cu_df206c66_296594cuda3std3__45__cpo6cbeginE,@object
	.size		_ZN40_INTERNAL_dc3c70e7_4_k_cu_df206c66_296594cuda3std3__45__cpo6cbeginE,(_ZN40_INTERNAL_dc3c70e7_4_k_cu_df206c66_296594cuda3std3__48in_placeE - _ZN40_INTERNAL_dc3c70e7_4_k_cu_df206c66_296594cuda3std3__45__cpo6cbeginE)
_ZN40_INTERNAL_dc3c70e7_4_k_cu_df206c66_296594cuda3std3__45__cpo6cbeginE:
	.zero		1
	.type		_ZN40_INTERNAL_dc3c70e7_4_k_cu_df206c66_296594cuda3std3__48in_placeE,@object
	.size		_ZN40_INTERNAL_dc3c70e7_4_k_cu_df206c66_296594cuda3std3__48in_placeE,(_ZN40_INTERNAL_dc3c70e7_4_k_cu_df206c66_296594cuda3std6ranges3__45__cpo9iter_moveE - _ZN40_INTERNAL_dc3c70e7_4_k_cu_df206c66_296594cuda3std3__48in_placeE)
_ZN40_INTERNAL_dc3c70e7_4_k_cu_df206c66_296594cuda3std3__48in_placeE:
	.zero		1
	.type		_ZN40_INTERNAL_dc3c70e7_4_k_cu_df206c66_296594cuda3std6ranges3__45__cpo9iter_moveE,@object
	.size		_ZN40_INTERNAL_dc3c70e7_4_k_cu_df206c66_296594cuda3std6ranges3__45__cpo9iter_moveE,(_ZN40_INTERNAL_dc3c70e7_4_k_cu_df206c66_296594cuda3std3__45__cpo5beginE - _ZN40_INTERNAL_dc3c70e7_4_k_cu_df206c66_296594cuda3std6ranges3__45__cpo9iter_moveE)
_ZN40_INTERNAL_dc3c70e7_4_k_cu_df206c66_296594cuda3std6ranges3__45__cpo9iter_moveE:
	.zero		1
	.type		_ZN40_INTERNAL_dc3c70e7_4_k_cu_df206c66_296594cuda3std3__45__cpo5beginE,@object
	.size		_ZN40_INTERNAL_dc3c70e7_4_k_cu_df206c66_296594cuda3std3__45__cpo5beginE,(_ZN40_INTERNAL_dc3c70e7_4_k_cu_df206c66_296594cuda3std3__442_GLOBAL__N__dc3c70e7_4_k_cu_df206c66_296596ignoreE - _ZN40_INTERNAL_dc3c70e7_4_k_cu_df206c66_296594cuda3std3__45__cpo5beginE)
_ZN40_INTERNAL_dc3c70e7_4_k_cu_df206c66_296594cuda3std3__45__cpo5beginE:
	.zero		1
	.type		_ZN40_INTERNAL_dc3c70e7_4_k_cu_df206c66_296594cuda3std3__442_GLOBAL__N__dc3c70e7_4_k_cu_df206c66_296596ignoreE,@object
	.size		_ZN40_INTERNAL_dc3c70e7_4_k_cu_df206c66_296594cuda3std3__442_GLOBAL__N__dc3c70e7_4_k_cu_df206c66_296596ignoreE,(_ZN40_INTERNAL_dc3c70e7_4_k_cu_df206c66_296594cute7productE - _ZN40_INTERNAL_dc3c70e7_4_k_cu_df206c66_296594cuda3std3__442_GLOBAL__N__dc3c70e7_4_k_cu_df206c66_296596ignoreE)
_ZN40_INTERNAL_dc3c70e7_4_k_cu_df206c66_296594cuda3std3__442_GLOBAL__N__dc3c70e7_4_k_cu_df206c66_296596ignoreE:
	.zero		1
	.type		_ZN40_INTERNAL_dc3c70e7_4_k_cu_df206c66_296594cute7productE,@object
	.size		_ZN40_INTERNAL_dc3c70e7_4_k_cu_df206c66_296594cute7productE,(_ZN40_INTERNAL_dc3c70e7_4_k_cu_df206c66_296594cuda3std3__45__cpo3endE - _ZN40_INTERNAL_dc3c70e7_4_k_cu_df206c66_296594cute7productE)
_ZN40_INTERNAL_dc3c70e7_4_k_cu_df206c66_296594cute7productE:
	.zero		1
	.type		_ZN40_INTERNAL_dc3c70e7_4_k_cu_df206c66_296594cuda3std3__45__cpo3endE,@object
	.size		_ZN40_INTERNAL_dc3c70e7_4_k_cu_df206c66_296594cuda3std3__45__cpo3endE,(_ZN40_INTERNAL_dc3c70e7_4_k_cu_df206c66_296594cuda3std3__419piecewise_constructE - _ZN40_INTERNAL_dc3c70e7_4_k_cu_df206c66_296594cuda3std3__45__cpo3endE)
_ZN40_INTERNAL_dc3c70e7_4_k_cu_df206c66_296594cuda3std3__45__cpo3endE:
	.zero		1
	.type		_ZN40_INTERNAL_dc3c70e7_4_k_cu_df206c66_296594cuda3std3__419piecewise_constructE,@object
	.size		_ZN40_INTERNAL_dc3c70e7_4_k_cu_df206c66_296594cuda3std3__419piecewise_constructE,(_ZN40_INTERNAL_dc3c70e7_4_k_cu_df206c66_296594cuda3std3__45__cpo4cendE - _ZN40_INTERNAL_dc3c70e7_4_k_cu_df206c66_296594cuda3std3__419piecewise_constructE)
_ZN40_INTERNAL_dc3c70e7_4_k_cu_df206c66_296594cuda3std3__419piecewise_constructE:
	.zero		1
	.type		_ZN40_INTERNAL_dc3c70e7_4_k_cu_df206c66_296594cuda3std3__45__cpo4cendE,@object
	.size		_ZN40_INTERNAL_dc3c70e7_4_k_cu_df206c66_296594cuda3std3__45__cpo4cendE,(_ZN40_INTERNAL_dc3c70e7_4_k_cu_df206c66_296594cuda3std6ranges3__45__cpo4swapE - _ZN40_INTERNAL_dc3c70e7_4_k_cu_df206c66_296594cuda3std3__45__cpo4cendE)
_ZN40_INTERNAL_dc3c70e7_4_k_cu_df206c66_296594cuda3std3__45__cpo4cendE:
	.zero		1
	.type		_ZN40_INTERNAL_dc3c70e7_4_k_cu_df206c66_296594cuda3std6ranges3__45__cpo4swapE,@object
	.size		_ZN40_INTERNAL_dc3c70e7_4_k_cu_df206c66_296594cuda3std6ranges3__45__cpo4swapE,(.L_8 - _ZN40_INTERNAL_dc3c70e7_4_k_cu_df206c66_296594cuda3std6ranges3__45__cpo4swapE)
_ZN40_INTERNAL_dc3c70e7_4_k_cu_df206c66_296594cuda3std6ranges3__45__cpo4swapE:
	.zero		1
.L_8:


//--------------------- .nv.constant0._ZN7cutlass13device_kernelINS_4gemm6kernel13GemmUniversalIN4cute5tupleIJiiiiEEENS1_10collective13CollectiveMmaINS1_34MainloopSm90TmaGmmaWarpSpecializedILi4ENS5_IJNS4_1CILi1EEESB_SB_EEENS1_35KernelTmaWarpSpecializedCooperativeEEENS5_IJNSA_ILi128EEESF_NSA_ILi64EEEEEENS_6half_tENS5_IJSB_llEEESI_SJ_NS4_8TiledMMAINS4_8MMA_AtomIJNS4_4SM904GMMA26MMA_64x128x16_F32F16F16_SSILNSN_5MajorE1ELSP_1ELNSN_7ScaleInE1ELSQ_1EEEEEENS4_6LayoutINS5_IJNSA_ILi2EEESB_SB_EEENS5_IJSB_NSA_ILi0EEESW_EEEEENS5_IJNS4_10UnderscoreESZ_SZ_EEEEENS4_13SM90_TMA_LOADENS4_14ComposedLayoutINS4_7SwizzleILi3ELi4ELi3EEENS4_18smem_ptr_flag_bitsILi16EEENST_INS5_IJSG_NSA_ILi8EEEEEENS5_IJSB_SG_EEEEEEEvNS4_8identityES12_S1C_vS1D_EENS_8epilogue10collective6detail29Sm90TmaWarpSpecializedAdapterINS1G_15DefaultEpilogueISI_NS5_IJlSB_lEEES1K_NS1F_6thread17LinearCombinationISI_Li1EffLNS1L_9ScaleType4KindE0ELNS_15FloatRoundStyleE2ESI_EENS1_15EpilogueDefaultEEEEEvvEEEEvNT_6ParamsE --------------------------
	.section	.nv.constant0._ZN7cutlass13device_kernelINS_4gemm6kernel13GemmUniversalIN4cute5tupleIJiiiiEEENS1_10collective13CollectiveMmaINS1_34MainloopSm90TmaGmmaWarpSpecializedILi4ENS5_IJNS4_1CILi1EEESB_SB_EEENS1_35KernelTmaWarpSpecializedCooperativeEEENS5_IJNSA_ILi128EEESF_NSA_ILi64EEEEEENS_6half_tENS5_IJSB_llEEESI_SJ_NS4_8TiledMMAINS4_8MMA_AtomIJNS4_4SM904GMMA26MMA_64x128x16_F32F16F16_SSILNSN_5MajorE1ELSP_1ELNSN_7ScaleInE1ELSQ_1EEEEEENS4_6LayoutINS5_IJNSA_ILi2EEESB_SB_EEENS5_IJSB_NSA_ILi0EEESW_EEEEENS5_IJNS4_10UnderscoreESZ_SZ_EEEEENS4_13SM90_TMA_LOADENS4_14ComposedLayoutINS4_7SwizzleILi3ELi4ELi3EEENS4_18smem_ptr_flag_bitsILi16EEENST_INS5_IJSG_NSA_ILi8EEEEEENS5_IJSB_SG_EEEEEEEvNS4_8identityES12_S1C_vS1D_EENS_8epilogue10collective6detail29Sm90TmaWarpSpecializedAdapterINS1G_15DefaultEpilogueISI_NS5_IJlSB_lEEES1K_NS1F_6thread17LinearCombinationISI_Li1EffLNS1L_9ScaleType4KindE0ELNS_15FloatRoundStyleE2ESI_EENS1_15EpilogueDefaultEEEEEvvEEEEvNT_6ParamsE,"a",@progbits
	.sectionflags	@""
	.align	4
.nv.constant0._ZN7cutlass13device_kernelINS_4gemm6kernel13GemmUniversalIN4cute5tupleIJiiiiEEENS1_10collective13CollectiveMmaINS1_34MainloopSm90TmaGmmaWarpSpecializedILi4ENS5_IJNS4_1CILi1EEESB_SB_EEENS1_35KernelTmaWarpSpecializedCooperativeEEENS5_IJNSA_ILi128EEESF_NSA_ILi64EEEEEENS_6half_tENS5_IJSB_llEEESI_SJ_NS4_8TiledMMAINS4_8MMA_AtomIJNS4_4SM904GMMA26MMA_64x128x16_F32F16F16_SSILNSN_5MajorE1ELSP_1ELNSN_7ScaleInE1ELSQ_1EEEEEENS4_6LayoutINS5_IJNSA_ILi2EEESB_SB_EEENS5_IJSB_NSA_ILi0EEESW_EEEEENS5_IJNS4_10UnderscoreESZ_SZ_EEEEENS4_13SM90_TMA_LOADENS4_14ComposedLayoutINS4_7SwizzleILi3ELi4ELi3EEENS4_18smem_ptr_flag_bitsILi16EEENST_INS5_IJSG_NSA_ILi8EEEEEENS5_IJSB_SG_EEEEEEEvNS4_8identityES12_S1C_vS1D_EENS_8epilogue10collective6detail29Sm90TmaWarpSpecializedAdapterINS1G_15DefaultEpilogueISI_NS5_IJlSB_lEEES1K_NS1F_6thread17LinearCombinationISI_Li1EffLNS1L_9ScaleType4KindE0ELNS_15FloatRoundStyleE2ESI_EENS1_15EpilogueDefaultEEEEEvvEEEEvNT_6ParamsE:
	.zero		1664


//--------------------- SYMBOLS --------------------------

	.type		.nv.reservedSmem.offset0,@object
	.size		.nv.reservedSmem.offset0,0x4
	.type		__assertfail,@function
